// auto-generated by cutlass_sweep.conv — config: {"arch": "sm_90", "cluster_m": 1, "cluster_n": 1, "conv_kind": "fprop", "dtype": "e4m3", "ndim": 2, "tile_k": 32, "tile_m": 64, "tile_n": 128}
#include "cutlass/cutlass.h"
#include "cute/tensor.hpp"
#include "cutlass/kernel_hardware_info.hpp"
#include "cutlass/conv/convolution.h"
#include "cutlass/conv/dispatch_policy.hpp"
#include "cutlass/conv/collective/collective_builder.hpp"
#include "cutlass/conv/kernel/conv_universal.hpp"
#include "cutlass/conv/device/conv_universal_adapter.hpp"
#include "cutlass/epilogue/collective/collective_builder.hpp"

using namespace cute;
using Elem = cutlass::float_e4m3_t;
using Acc  = float;
using LayoutAB = cutlass::layout::TensorNHWC;
using LayoutC  = cutlass::layout::TensorNHWC;
constexpr auto ConvOp = cutlass::conv::Operator::kFprop;
using TileShape    = Shape<_64, _128, Shape<_32>>;
using ClusterShape = Shape<_1, _1, _1>;

using CollectiveEpilogue = typename cutlass::epilogue::collective::CollectiveBuilder<
    cutlass::arch::Sm90, cutlass::arch::OpClassTensorOp,
    TileShape, ClusterShape,
    cutlass::epilogue::collective::EpilogueTileAuto,
    Acc, Acc,
    Elem, LayoutC, 128 / cutlass::sizeof_bits<Elem>::value,
    Elem, LayoutC, 128 / cutlass::sizeof_bits<Elem>::value,
    cutlass::epilogue::collective::EpilogueScheduleAuto
  >::CollectiveOp;

using CollectiveMainloop = typename cutlass::conv::collective::CollectiveBuilder<
    cutlass::arch::Sm90, cutlass::arch::OpClassTensorOp, ConvOp,
    Elem, LayoutAB, 128 / cutlass::sizeof_bits<Elem>::value,
    Elem, LayoutAB, 128 / cutlass::sizeof_bits<Elem>::value,
    Acc,
    TileShape, ClusterShape,
    cutlass::conv::collective::StageCountAutoCarveout<
        static_cast<int>(sizeof(typename CollectiveEpilogue::SharedStorage))>,
    cutlass::conv::collective::KernelScheduleAuto
  >::CollectiveOp;

using ProblemShape = cutlass::conv::ConvProblemShape<
    ConvOp, CollectiveMainloop::DispatchPolicy::NumSpatialDimensions>;
using ConvKernel = cutlass::conv::kernel::ConvUniversal<
    ProblemShape, CollectiveMainloop, CollectiveEpilogue>;
using Conv = cutlass::conv::device::ConvUniversalAdapter<ConvKernel>;

auto* _anchor = &cutlass::device_kernel<ConvKernel>;


// ===== COMPILED SASS (sm_90a) =====

	.target	sm_90a

	.elftype	@"ET_EXEC"


//--------------------- .note.nv.tkinfo           --------------------------
	.section	.note.nv.tkinfo,"",@"SHT_NOTE"
	.sectionflags	@"SHF_NOTE_NV_TKINFO"
	.tkinfo
        /*0018*/ 	.word	0x00000002
        /*0030*/ 	.string	""
        /*0030*/ 	.string	"ptxas"
        /*0030*/ 	.string	"Cuda compilation tools, release 13.0, V13.0.88"
        /*0030*/ 	.string	"Build cuda_13.0.r13.0/compiler.36424714_0"
        /*0030*/ 	.string	"-arch sm_90a -m 64 "



//--------------------- .note.nv.cuinfo           --------------------------
	.section	.note.nv.cuinfo,"",@"SHT_NOTE"
	.sectionflags	@"SHF_NOTE_NV_CUINFO"
        /*0018*/ 	.short	0x0002
        /*001a*/ 	.short	0x005a
        /*001c*/ 	.short	0x0082
	.zero		2


//--------------------- .nv.info                  --------------------------
	.section	.nv.info,"",@"SHT_CUDA_INFO"
	.align	4


	//----- nvinfo : EIATTR_REGCOUNT
	.align		4
        /*0000*/ 	.byte	0x04, 0x2f
        /*0002*/ 	.short	(.L_12 - .L_11)
	.align		4
.L_11:
        /*0004*/ 	.word	index@(_ZN7cutlass13device_kernelINS_4conv6kernel13ConvUniversalINS1_16ConvProblemShapeILNS1_8OperatorE0ELi2EEENS1_10collective14CollectiveConvINS1_46MainloopSm90TmaGmmaWarpSpecializedImplicitGemmILS5_0ELi37ELi2EN4cute5tupleIJNSA_1CILi1EEESD_SD_EEENS1_36KernelImplicitTmaWarpSpecializedSm90ELi1EEENSB_IJNSC_ILi64EEENSC_ILi128EEENSB_IJNSC_ILi32EEEEEEEEENS_12float_e4m3_tESM_NSA_8TiledMMAINSA_8MMA_AtomIJNSA_4SM904GMMA31MMA_64x128x32_F32E4M3E4M3_SS_TNILNSQ_7ScaleInE1ELSS_1EEEEEENSA_6LayoutISE_NSB_IJNSC_ILi0EEESW_SW_EEEEENSB_IJNSA_10UnderscoreESZ_SZ_EEEEENS7_6detail26Sm90ImplicitGemmTileTraitsINSA_20SM90_TMA_LOAD_IM2COLENSA_14ComposedLayoutINSA_7SwizzleILi1ELi4ELi3EEENSA_18smem_ptr_flag_bitsILi8EEENSV_INSB_IJNSB_IJNSC_ILi8EEES1A_EEENSB_IJSJ_SD_EEENSB_IJSD_NSC_ILi37EEEEEEEEENSB_IJNSB_IJSJ_NSC_ILi256EEEEEENSB_IJSD_SW_EEENSB_IJSW_NSC_ILi2048EEEEEEEEEEEEEvEENS13_INSA_13SM90_TMA_LOADENS15_IS17_S19_NSV_INSB_IJNSB_IJS1A_NSC_ILi16EEEEEES1C_S1E_EEENSB_IJS1H_S1I_NSB_IJSW_NSC_ILi4096EEEEEEEEEEEEEvEEEENS_8epilogue10collective6detail29Sm90TmaWarpSpecializedAdapterINS21_15DefaultEpilogueISM_NSB_IJNSB_IJlllEEESD_SW_EEES26_NS20_6thread17LinearCombinationISM_Li1EffLNS27_9ScaleType4KindE0ELNS_15FloatRoundStyleE2ESM_EENS_4gemm15EpilogueDefaultEEEEEvvEEEEvNT_6ParamsE)
        /*0008*/ 	.word	0x0000005a


	//----- nvinfo : EIATTR_FRAME_SIZE
	.align		4
.L_12:
        /*000c*/ 	.byte	0x04, 0x11
        /*000e*/ 	.short	(.L_14 - .L_13)
	.align		4
.L_13:
        /*0010*/ 	.word	index@(_ZN7cutlass13device_kernelINS_4conv6kernel13ConvUniversalINS1_16ConvProblemShapeILNS1_8OperatorE0ELi2EEENS1_10collective14CollectiveConvINS1_46MainloopSm90TmaGmmaWarpSpecializedImplicitGemmILS5_0ELi37ELi2EN4cute5tupleIJNSA_1CILi1EEESD_SD_EEENS1_36KernelImplicitTmaWarpSpecializedSm90ELi1EEENSB_IJNSC_ILi64EEENSC_ILi128EEENSB_IJNSC_ILi32EEEEEEEEENS_12float_e4m3_tESM_NSA_8TiledMMAINSA_8MMA_AtomIJNSA_4SM904GMMA31MMA_64x128x32_F32E4M3E4M3_SS_TNILNSQ_7ScaleInE1ELSS_1EEEEEENSA_6LayoutISE_NSB_IJNSC_ILi0EEESW_SW_EEEEENSB_IJNSA_10UnderscoreESZ_SZ_EEEEENS7_6detail26Sm90ImplicitGemmTileTraitsINSA_20SM90_TMA_LOAD_IM2COLENSA_14ComposedLayoutINSA_7SwizzleILi1ELi4ELi3EEENSA_18smem_ptr_flag_bitsILi8EEENSV_INSB_IJNSB_IJNSC_ILi8EEES1A_EEENSB_IJSJ_SD_EEENSB_IJSD_NSC_ILi37EEEEEEEEENSB_IJNSB_IJSJ_NSC_ILi256EEEEEENSB_IJSD_SW_EEENSB_IJSW_NSC_ILi2048EEEEEEEEEEEEEvEENS13_INSA_13SM90_TMA_LOADENS15_IS17_S19_NSV_INSB_IJNSB_IJS1A_NSC_ILi16EEEEEES1C_S1E_EEENSB_IJS1H_S1I_NSB_IJSW_NSC_ILi4096EEEEEEEEEEEEEvEEEENS_8epilogue10collective6detail29Sm90TmaWarpSpecializedAdapterINS21_15DefaultEpilogueISM_NSB_IJNSB_IJlllEEESD_SW_EEES26_NS20_6thread17LinearCombinationISM_Li1EffLNS27_9ScaleType4KindE0ELNS_15FloatRoundStyleE2ESM_EENS_4gemm15EpilogueDefaultEEEEEvvEEEEvNT_6ParamsE)
        /*0014*/ 	.word	0x00000000


	//----- nvinfo : EIATTR_MIN_STACK_SIZE
	.align		4
.L_14:
        /*0018*/ 	.byte	0x04, 0x12
        /*001a*/ 	.short	(.L_16 - .L_15)
	.align		4
.L_15:
        /*001c*/ 	.word	index@(_ZN7cutlass13device_kernelINS_4conv6kernel13ConvUniversalINS1_16ConvProblemShapeILNS1_8OperatorE0ELi2EEENS1_10collective14CollectiveConvINS1_46MainloopSm90TmaGmmaWarpSpecializedImplicitGemmILS5_0ELi37ELi2EN4cute5tupleIJNSA_1CILi1EEESD_SD_EEENS1_36KernelImplicitTmaWarpSpecializedSm90ELi1EEENSB_IJNSC_ILi64EEENSC_ILi128EEENSB_IJNSC_ILi32EEEEEEEEENS_12float_e4m3_tESM_NSA_8TiledMMAINSA_8MMA_AtomIJNSA_4SM904GMMA31MMA_64x128x32_F32E4M3E4M3_SS_TNILNSQ_7ScaleInE1ELSS_1EEEEEENSA_6LayoutISE_NSB_IJNSC_ILi0EEESW_SW_EEEEENSB_IJNSA_10UnderscoreESZ_SZ_EEEEENS7_6detail26Sm90ImplicitGemmTileTraitsINSA_20SM90_TMA_LOAD_IM2COLENSA_14ComposedLayoutINSA_7SwizzleILi1ELi4ELi3EEENSA_18smem_ptr_flag_bitsILi8EEENSV_INSB_IJNSB_IJNSC_ILi8EEES1A_EEENSB_IJSJ_SD_EEENSB_IJSD_NSC_ILi37EEEEEEEEENSB_IJNSB_IJSJ_NSC_ILi256EEEEEENSB_IJSD_SW_EEENSB_IJSW_NSC_ILi2048EEEEEEEEEEEEEvEENS13_INSA_13SM90_TMA_LOADENS15_IS17_S19_NSV_INSB_IJNSB_IJS1A_NSC_ILi16EEEEEES1C_S1E_EEENSB_IJS1H_S1I_NSB_IJSW_NSC_ILi4096EEEEEEEEEEEEEvEEEENS_8epilogue10collective6detail29Sm90TmaWarpSpecializedAdapterINS21_15DefaultEpilogueISM_NSB_IJNSB_IJlllEEESD_SW_EEES26_NS20_6thread17LinearCombinationISM_Li1EffLNS27_9ScaleType4KindE0ELNS_15FloatRoundStyleE2ESM_EENS_4gemm15EpilogueDefaultEEEEEvvEEEEvNT_6ParamsE)
        /*0020*/ 	.word	0x00000000
.L_16:


//--------------------- .nv.compat                --------------------------
	.section	.nv.compat,"",@"SHT_CUDA_COMPAT_INFO"
	.align	4
        /*0000*/ 	.byte	0x02, 0x09, 0x01, 0x00, 0x02, 0x02, 0x04, 0x00, 0x02, 0x05, 0x05, 0x00, 0x03, 0x07, 0x01, 0x01
        /*0010*/ 	.byte	0x02, 0x03, 0x01, 0x00, 0x02, 0x06, 0x01, 0x00, 0x04, 0x0b, 0x08, 0x00, 0x00, 0x00, 0x00, 0x00
        /*0020*/ 	.byte	0x00, 0x00, 0x00, 0x00


//--------------------- .nv.info._ZN7cutlass13device_kernelINS_4conv6kernel13ConvUniversalINS1_16ConvProblemShapeILNS1_8OperatorE0ELi2EEENS1_10collective14CollectiveConvINS1_46MainloopSm90TmaGmmaWarpSpecializedImplicitGemmILS5_0ELi37ELi2EN4cute5tupleIJNSA_1CILi1EEESD_SD_EEENS1_36KernelImplicitTmaWarpSpecializedSm90ELi1EEENSB_IJNSC_ILi64EEENSC_ILi128EEENSB_IJNSC_ILi32EEEEEEEEENS_12float_e4m3_tESM_NSA_8TiledMMAINSA_8MMA_AtomIJNSA_4SM904GMMA31MMA_64x128x32_F32E4M3E4M3_SS_TNILNSQ_7ScaleInE1ELSS_1EEEEEENSA_6LayoutISE_NSB_IJNSC_ILi0EEESW_SW_EEEEENSB_IJNSA_10UnderscoreESZ_SZ_EEEEENS7_6detail26Sm90ImplicitGemmTileTraitsINSA_20SM90_TMA_LOAD_IM2COLENSA_14ComposedLayoutINSA_7SwizzleILi1ELi4ELi3EEENSA_18smem_ptr_flag_bitsILi8EEENSV_INSB_IJNSB_IJNSC_ILi8EEES1A_EEENSB_IJSJ_SD_EEENSB_IJSD_NSC_ILi37EEEEEEEEENSB_IJNSB_IJSJ_NSC_ILi256EEEEEENSB_IJSD_SW_EEENSB_IJSW_NSC_ILi2048EEEEEEEEEEEEEvEENS13_INSA_13SM90_TMA_LOADENS15_IS17_S19_NSV_INSB_IJNSB_IJS1A_NSC_ILi16EEEEEES1C_S1E_EEENSB_IJS1H_S1I_NSB_IJSW_NSC_ILi4096EEEEEEEEEEEEEvEEEENS_8epilogue10collective6detail29Sm90TmaWarpSpecializedAdapterINS21_15DefaultEpilogueISM_NSB_IJNSB_IJlllEEESD_SW_EEES26_NS20_6thread17LinearCombinationISM_Li1EffLNS27_9ScaleType4KindE0ELNS_15FloatRoundStyleE2ESM_EENS_4gemm15EpilogueDefaultEEEEEvvEEEEvNT_6ParamsE --------------------------
	.section	.nv.info._ZN7cutlass13device_kernelINS_4conv6kernel13ConvUniversalINS1_16ConvProblemShapeILNS1_8OperatorE0ELi2EEENS1_10collective14CollectiveConvINS1_46MainloopSm90TmaGmmaWarpSpecializedImplicitGemmILS5_0ELi37ELi2EN4cute5tupleIJNSA_1CILi1EEESD_SD_EEENS1_36KernelImplicitTmaWarpSpecializedSm90ELi1EEENSB_IJNSC_ILi64EEENSC_ILi128EEENSB_IJNSC_ILi32EEEEEEEEENS_12float_e4m3_tESM_NSA_8TiledMMAINSA_8MMA_AtomIJNSA_4SM904GMMA31MMA_64x128x32_F32E4M3E4M3_SS_TNILNSQ_7ScaleInE1ELSS_1EEEEEENSA_6LayoutISE_NSB_IJNSC_ILi0EEESW_SW_EEEEENSB_IJNSA_10UnderscoreESZ_SZ_EEEEENS7_6detail26Sm90ImplicitGemmTileTraitsINSA_20SM90_TMA_LOAD_IM2COLENSA_14ComposedLayoutINSA_7SwizzleILi1ELi4ELi3EEENSA_18smem_ptr_flag_bitsILi8EEENSV_INSB_IJNSB_IJNSC_ILi8EEES1A_EEENSB_IJSJ_SD_EEENSB_IJSD_NSC_ILi37EEEEEEEEENSB_IJNSB_IJSJ_NSC_ILi256EEEEEENSB_IJSD_SW_EEENSB_IJSW_NSC_ILi2048EEEEEEEEEEEEEvEENS13_INSA_13SM90_TMA_LOADENS15_IS17_S19_NSV_INSB_IJNSB_IJS1A_NSC_ILi16EEEEEES1C_S1E_EEENSB_IJS1H_S1I_NSB_IJSW_NSC_ILi4096EEEEEEEEEEEEEvEEEENS_8epilogue10collective6detail29Sm90TmaWarpSpecializedAdapterINS21_15DefaultEpilogueISM_NSB_IJNSB_IJlllEEESD_SW_EEES26_NS20_6thread17LinearCombinationISM_Li1EffLNS27_9ScaleType4KindE0ELNS_15FloatRoundStyleE2ESM_EENS_4gemm15EpilogueDefaultEEEEEvvEEEEvNT_6ParamsE,"",@"SHT_CUDA_INFO"
	.sectionflags	@""
	.align	4


	//----- nvinfo : EIATTR_CUDA_API_VERSION
	.align		4
        /*0000*/ 	.byte	0x04, 0x37
        /*0002*/ 	.short	(.L_18 - .L_17)
.L_17:
        /*0004*/ 	.word	0x00000082


	//----- nvinfo : EIATTR_KPARAM_INFO
	.align		4
.L_18:
        /*0008*/ 	.byte	0x04, 0x17
        /*000a*/ 	.short	(.L_20 - .L_19)
.L_19:
        /*000c*/ 	.word	0x00000000
        /*0010*/ 	.short	0x0000
        /*0012*/ 	.short	0x0070
        /*0014*/ 	.byte	0x00, 0xf0, 0x01, 0x0e


	//----- nvinfo : EIATTR_SPARSE_MMA_MASK
	.align		4
.L_20:
        /*0018*/ 	.byte	0x03, 0x50
        /*001a*/ 	.short	0x0000


	//----- nvinfo : EIATTR_MAXREG_COUNT
	.align		4
        /*001c*/ 	.byte	0x03, 0x1b
        /*001e*/ 	.short	0x00ff


	//----- nvinfo : EIATTR_NUM_BARRIERS
	.align		4
        /*0020*/ 	.byte	0x02, 0x4c
        /*0022*/ 	.byte	0x01
	.zero		1


	//----- nvinfo : EIATTR_MERCURY_ISA_VERSION
	.align		4
        /*0024*/ 	.byte	0x03, 0x5f
        /*0026*/ 	.short	0x0101


	//----- nvinfo : EIATTR_COOP_GROUP_MASK_REGIDS
	.align		4
        /*0028*/ 	.byte	0x04, 0x29
        /*002a*/ 	.short	(.L_22 - .L_21)


	//   ....[0]....
.L_21:
        /*002c*/ 	.word	0xffffffff


	//   ....[1]....
        /*0030*/ 	.word	0xffffffff


	//   ....[2]....
        /*0034*/ 	.word	0xffffffff


	//----- nvinfo : EIATTR_COOP_GROUP_INSTR_OFFSETS
	.align		4
.L_22:
        /*0038*/ 	.byte	0x04, 0x28
        /*003a*/ 	.short	(.L_24 - .L_23)


	//   ....[0]....
.L_23:
        /*003c*/ 	.word	0x00000060


	//   ....[1]....
        /*0040*/ 	.word	0x00000070


	//   ....[2]....
        /*0044*/ 	.word	0x00000130


	//----- nvinfo : EIATTR_MBARRIER_INSTR_OFFSETS
	.align		4
.L_24:
        /*0048*/ 	.byte	0x04, 0x39
        /*004a*/ 	.short	(.L_26 - .L_25)


	//   ....[0]....
.L_25:
        /*004c*/ 	.word	0x00000270
        /*0050*/ 	.word	0x000000ff
        /*0054*/ 	.word	0x00037800
        /*0058*/ 	.short	0x0100
        /*005a*/ 	.byte	0x08
	.zero		1


	//   ....[1]....
        /*005c*/ 	.word	0x00000280
        /*0060*/ 	.word	0x000000ff
        /*0064*/ 	.word	0x00037928
        /*0068*/ 	.short	0x0100
        /*006a*/ 	.byte	0x08
	.zero		1


	//   ....[2]....
        /*006c*/ 	.word	0x00000290
        /*0070*/ 	.word	0x000000ff
        /*0074*/ 	.word	0x00037808
        /*0078*/ 	.short	0x0100
        /*007a*/ 	.byte	0x08
	.zero		1


	//   ....[3]....
        /*007c*/ 	.word	0x000002a0
        /*0080*/ 	.word	0x000000ff
        /*0084*/ 	.word	0x00037930
        /*0088*/ 	.short	0x0100
        /*008a*/ 	.byte	0x08
	.zero		1


	//   ....[4]....
        /*008c*/ 	.word	0x000002b0
        /*0090*/ 	.word	0x000000ff
        /*0094*/ 	.word	0x00037810
        /*0098*/ 	.short	0x0100
        /*009a*/ 	.byte	0x08
	.zero		1


	//   ....[5]....
        /*009c*/ 	.word	0x000002c0
        /*00a0*/ 	.word	0x000000ff
        /*00a4*/ 	.word	0x00037938
        /*00a8*/ 	.short	0x0100
        /*00aa*/ 	.byte	0x08
	.zero		1


	//   ....[6]....
        /*00ac*/ 	.word	0x000002d0
        /*00b0*/ 	.word	0x000000ff
        /*00b4*/ 	.word	0x00037818
        /*00b8*/ 	.short	0x0100
        /*00ba*/ 	.byte	0x08
	.zero		1


	//   ....[7]....
        /*00bc*/ 	.word	0x000002e0
        /*00c0*/ 	.word	0x000000ff
        /*00c4*/ 	.word	0x00037940
        /*00c8*/ 	.short	0x0100
        /*00ca*/ 	.byte	0x08
	.zero		1


	//   ....[8]....
        /*00cc*/ 	.word	0x000002f0
        /*00d0*/ 	.word	0x000000ff
        /*00d4*/ 	.word	0x00037820
        /*00d8*/ 	.short	0x0100
        /*00da*/ 	.byte	0x08
	.zero		1


	//   ....[9]....
        /*00dc*/ 	.word	0x00000300
        /*00e0*/ 	.word	0x000000ff
        /*00e4*/ 	.word	0x00037948
        /*00e8*/ 	.short	0x0100
        /*00ea*/ 	.byte	0x08
	.zero		1


	//   ....[10]....
        /*00ec*/ 	.word	0x00000310
        /*00f0*/ 	.word	0x000000ff
        /*00f4*/ 	.word	0x00037828
        /*00f8*/ 	.short	0x0100
        /*00fa*/ 	.byte	0x08
	.zero		1


	//   ....[11]....
        /*00fc*/ 	.word	0x00000320
        /*0100*/ 	.word	0x000000ff
        /*0104*/ 	.word	0x00037950
        /*0108*/ 	.short	0x0100
        /*010a*/ 	.byte	0x08
	.zero		1


	//   ....[12]....
        /*010c*/ 	.word	0x00000330
        /*0110*/ 	.word	0x000000ff
        /*0114*/ 	.word	0x00037830
        /*0118*/ 	.short	0x0100
        /*011a*/ 	.byte	0x08
	.zero		1


	//   ....[13]....
        /*011c*/ 	.word	0x00000340
        /*0120*/ 	.word	0x000000ff
        /*0124*/ 	.word	0x00037958
        /*0128*/ 	.short	0x0100
        /*012a*/ 	.byte	0x08
	.zero		1


	//   ....[14]....
        /*012c*/ 	.word	0x00000350
        /*0130*/ 	.word	0x000000ff
        /*0134*/ 	.word	0x00037838
        /*0138*/ 	.short	0x0100
        /*013a*/ 	.byte	0x08
	.zero		1


	//   ....[15]....
        /*013c*/ 	.word	0x00000360
        /*0140*/ 	.word	0x000000ff
        /*0144*/ 	.word	0x00037960
        /*0148*/ 	.short	0x0100
        /*014a*/ 	.byte	0x08
	.zero		1


	//   ....[16]....
        /*014c*/ 	.word	0x00000370
        /*0150*/ 	.word	0x000000ff
        /*0154*/ 	.word	0x00037840
        /*0158*/ 	.short	0x0100
        /*015a*/ 	.byte	0x08
	.zero		1


	//   ....[17]....
        /*015c*/ 	.word	0x00000380
        /*0160*/ 	.word	0x000000ff
        /*0164*/ 	.word	0x00037968
        /*0168*/ 	.short	0x0100
        /*016a*/ 	.byte	0x08
	.zero		1


	//   ....[18]....
        /*016c*/ 	.word	0x00000390
        /*0170*/ 	.word	0x000000ff
        /*0174*/ 	.word	0x00037848
        /*0178*/ 	.short	0x0100
        /*017a*/ 	.byte	0x08
	.zero		1


	//   ....[19]....
        /*017c*/ 	.word	0x000003a0
        /*0180*/ 	.word	0x000000ff
        /*0184*/ 	.word	0x00037970
        /*0188*/ 	.short	0x0100
        /*018a*/ 	.byte	0x08
	.zero		1


	//   ....[20]....
        /*018c*/ 	.word	0x000003b0
        /*0190*/ 	.word	0x000000ff
        /*0194*/ 	.word	0x00037850
        /*0198*/ 	.short	0x0100
        /*019a*/ 	.byte	0x08
	.zero		1


	//   ....[21]....
        /*019c*/ 	.word	0x000003c0
        /*01a0*/ 	.word	0x000000ff
        /*01a4*/ 	.word	0x00037978
        /*01a8*/ 	.short	0x0100
        /*01aa*/ 	.byte	0x08
	.zero		1


	//   ....[22]....
        /*01ac*/ 	.word	0x000003d0
        /*01b0*/ 	.word	0x000000ff
        /*01b4*/ 	.word	0x00037858
        /*01b8*/ 	.short	0x0100
        /*01ba*/ 	.byte	0x08
	.zero		1


	//   ....[23]....
        /*01bc*/ 	.word	0x000003e0
        /*01c0*/ 	.word	0x000000ff
        /*01c4*/ 	.word	0x00037980
        /*01c8*/ 	.short	0x0100
        /*01ca*/ 	.byte	0x08
	.zero		1


	//   ....[24]....
        /*01cc*/ 	.word	0x000003f0
        /*01d0*/ 	.word	0x000000ff
        /*01d4*/ 	.word	0x00037860
        /*01d8*/ 	.short	0x0100
        /*01da*/ 	.byte	0x08
	.zero		1


	//   ....[25]....
        /*01dc*/ 	.word	0x00000400
        /*01e0*/ 	.word	0x000000ff
        /*01e4*/ 	.word	0x00037988
        /*01e8*/ 	.short	0x0100
        /*01ea*/ 	.byte	0x08
	.zero		1


	//   ....[26]....
        /*01ec*/ 	.word	0x00000410
        /*01f0*/ 	.word	0x000000ff
        /*01f4*/ 	.word	0x00037868
        /*01f8*/ 	.short	0x0100
        /*01fa*/ 	.byte	0x08
	.zero		1


	//   ....[27]....
        /*01fc*/ 	.word	0x00000420
        /*0200*/ 	.word	0x000000ff
        /*0204*/ 	.word	0x00037990
        /*0208*/ 	.short	0x0100
        /*020a*/ 	.byte	0x08
	.zero		1


	//   ....[28]....
        /*020c*/ 	.word	0x00000430
        /*0210*/ 	.word	0x000000ff
        /*0214*/ 	.word	0x00037870
        /*0218*/ 	.short	0x0100
        /*021a*/ 	.byte	0x08
	.zero		1


	//   ....[29]....
        /*021c*/ 	.word	0x00000440
        /*0220*/ 	.word	0x000000ff
        /*0224*/ 	.word	0x00037998
        /*0228*/ 	.short	0x0100
        /*022a*/ 	.byte	0x08
	.zero		1


	//   ....[30]....
        /*022c*/ 	.word	0x00000450
        /*0230*/ 	.word	0x000000ff
        /*0234*/ 	.word	0x00037878
        /*0238*/ 	.short	0x0100
        /*023a*/ 	.byte	0x08
	.zero		1


	//   ....[31]....
        /*023c*/ 	.word	0x00000460
        /*0240*/ 	.word	0x000000ff
        /*0244*/ 	.word	0x000379a0
        /*0248*/ 	.short	0x0100
        /*024a*/ 	.byte	0x08
	.zero		1


	//   ....[32]....
        /*024c*/ 	.word	0x00000470
        /*0250*/ 	.word	0x000000ff
        /*0254*/ 	.word	0x00037880
        /*0258*/ 	.short	0x0100
        /*025a*/ 	.byte	0x08
	.zero		1


	//   ....[33]....
        /*025c*/ 	.word	0x00000480
        /*0260*/ 	.word	0x000000ff
        /*0264*/ 	.word	0x000379a8
        /*0268*/ 	.short	0x0100
        /*026a*/ 	.byte	0x08
	.zero		1


	//   ....[34]....
        /*026c*/ 	.word	0x00000490
        /*0270*/ 	.word	0x000000ff
        /*0274*/ 	.word	0x00037888
        /*0278*/ 	.short	0x0100
        /*027a*/ 	.byte	0x08
	.zero		1


	//   ....[35]....
        /*027c*/ 	.word	0x000004a0
        /*0280*/ 	.word	0x000000ff
        /*0284*/ 	.word	0x000379b0
        /*0288*/ 	.short	0x0100
        /*028a*/ 	.byte	0x08
	.zero		1


	//   ....[36]....
        /*028c*/ 	.word	0x000004b0
        /*0290*/ 	.word	0x000000ff
        /*0294*/ 	.word	0x00037890
        /*0298*/ 	.short	0x0100
        /*029a*/ 	.byte	0x08
	.zero		1


	//   ....[37]....
        /*029c*/ 	.word	0x000004c0
        /*02a0*/ 	.word	0x000000ff
        /*02a4*/ 	.word	0x000379b8
        /*02a8*/ 	.short	0x0100
        /*02aa*/ 	.byte	0x08
	.zero		1


	//   ....[38]....
        /*02ac*/ 	.word	0x000004d0
        /*02b0*/ 	.word	0x000000ff
        /*02b4*/ 	.word	0x00037898
        /*02b8*/ 	.short	0x0100
        /*02ba*/ 	.byte	0x08
	.zero		1


	//   ....[39]....
        /*02bc*/ 	.word	0x000004e0
        /*02c0*/ 	.word	0x000000ff
        /*02c4*/ 	.word	0x000379c0
        /*02c8*/ 	.short	0x0100
        /*02ca*/ 	.byte	0x08
	.zero		1


	//   ....[40]....
        /*02cc*/ 	.word	0x000004f0
        /*02d0*/ 	.word	0x000000ff
        /*02d4*/ 	.word	0x000378a0
        /*02d8*/ 	.short	0x0100
        /*02da*/ 	.byte	0x08
	.zero		1


	//   ....[41]....
        /*02dc*/ 	.word	0x00000500
        /*02e0*/ 	.word	0x000000ff
        /*02e4*/ 	.word	0x000379c8
        /*02e8*/ 	.short	0x0100
        /*02ea*/ 	.byte	0x08
	.zero		1


	//   ....[42]....
        /*02ec*/ 	.word	0x00000510
        /*02f0*/ 	.word	0x000000ff
        /*02f4*/ 	.word	0x000378a8
        /*02f8*/ 	.short	0x0100
        /*02fa*/ 	.byte	0x08
	.zero		1


	//   ....[43]....
        /*02fc*/ 	.word	0x00000520
        /*0300*/ 	.word	0x000000ff
        /*0304*/ 	.word	0x000379d0
        /*0308*/ 	.short	0x0100
        /*030a*/ 	.byte	0x08
	.zero		1


	//   ....[44]....
        /*030c*/ 	.word	0x00000530
        /*0310*/ 	.word	0x000000ff
        /*0314*/ 	.word	0x000378b0
        /*0318*/ 	.short	0x0100
        /*031a*/ 	.byte	0x08
	.zero		1


	//   ....[45]....
        /*031c*/ 	.word	0x00000540
        /*0320*/ 	.word	0x000000ff
        /*0324*/ 	.word	0x000379d8
        /*0328*/ 	.short	0x0100
        /*032a*/ 	.byte	0x08
	.zero		1


	//   ....[46]....
        /*032c*/ 	.word	0x00000550
        /*0330*/ 	.word	0x000000ff
        /*0334*/ 	.word	0x000378b8
        /*0338*/ 	.short	0x0100
        /*033a*/ 	.byte	0x08
	.zero		1


	//   ....[47]....
        /*033c*/ 	.word	0x00000560
        /*0340*/ 	.word	0x000000ff
        /*0344*/ 	.word	0x000379e0
        /*0348*/ 	.short	0x0100
        /*034a*/ 	.byte	0x08
	.zero		1


	//   ....[48]....
        /*034c*/ 	.word	0x00000570
        /*0350*/ 	.word	0x000000ff
        /*0354*/ 	.word	0x000378c0
        /*0358*/ 	.short	0x0100
        /*035a*/ 	.byte	0x08
	.zero		1


	//   ....[49]....
        /*035c*/ 	.word	0x00000580
        /*0360*/ 	.word	0x000000ff
        /*0364*/ 	.word	0x000379e8
        /*0368*/ 	.short	0x0100
        /*036a*/ 	.byte	0x08
	.zero		1


	//   ....[50]....
        /*036c*/ 	.word	0x00000590
        /*0370*/ 	.word	0x000000ff
        /*0374*/ 	.word	0x000378c8
        /*0378*/ 	.short	0x0100
        /*037a*/ 	.byte	0x08
	.zero		1


	//   ....[51]....
        /*037c*/ 	.word	0x000005a0
        /*0380*/ 	.word	0x000000ff
        /*0384*/ 	.word	0x000379f0
        /*0388*/ 	.short	0x0100
        /*038a*/ 	.byte	0x08
	.zero		1


	//   ....[52]....
        /*038c*/ 	.word	0x000005b0
        /*0390*/ 	.word	0x000000ff
        /*0394*/ 	.word	0x000378d0
        /*0398*/ 	.short	0x0100
        /*039a*/ 	.byte	0x08
	.zero		1


	//   ....[53]....
        /*039c*/ 	.word	0x000005c0
        /*03a0*/ 	.word	0x000000ff
        /*03a4*/ 	.word	0x000379f8
        /*03a8*/ 	.short	0x0100
        /*03aa*/ 	.byte	0x08
	.zero		1


	//   ....[54]....
        /*03ac*/ 	.word	0x000005d0
        /*03b0*/ 	.word	0x000000ff
        /*03b4*/ 	.word	0x000378d8
        /*03b8*/ 	.short	0x0100
        /*03ba*/ 	.byte	0x08
	.zero		1


	//   ....[55]....
        /*03bc*/ 	.word	0x000005e0
        /*03c0*/ 	.word	0x000000ff
        /*03c4*/ 	.word	0x00037a00
        /*03c8*/ 	.short	0x0100
        /*03ca*/ 	.byte	0x08
	.zero		1


	//   ....[56]....
        /*03cc*/ 	.word	0x000005f0
        /*03d0*/ 	.word	0x000000ff
        /*03d4*/ 	.word	0x000378e0
        /*03d8*/ 	.short	0x0100
        /*03da*/ 	.byte	0x08
	.zero		1


	//   ....[57]....
        /*03dc*/ 	.word	0x00000600
        /*03e0*/ 	.word	0x000000ff
        /*03e4*/ 	.word	0x00037a08
        /*03e8*/ 	.short	0x0100
        /*03ea*/ 	.byte	0x08
	.zero		1


	//   ....[58]....
        /*03ec*/ 	.word	0x00000610
        /*03f0*/ 	.word	0x000000ff
        /*03f4*/ 	.word	0x000378e8
        /*03f8*/ 	.short	0x0100
        /*03fa*/ 	.byte	0x08
	.zero		1


	//   ....[59]....
        /*03fc*/ 	.word	0x00000620
        /*0400*/ 	.word	0x000000ff
        /*0404*/ 	.word	0x00037a10
        /*0408*/ 	.short	0x0100
        /*040a*/ 	.byte	0x08
	.zero		1


	//   ....[60]....
        /*040c*/ 	.word	0x00000630
        /*0410*/ 	.word	0x000000ff
        /*0414*/ 	.word	0x000378f0
        /*0418*/ 	.short	0x0100
        /*041a*/ 	.byte	0x08
	.zero		1


	//   ....[61]....
        /*041c*/ 	.word	0x00000640
        /*0420*/ 	.word	0x000000ff
        /*0424*/ 	.word	0x00037a18
        /*0428*/ 	.short	0x0100
        /*042a*/ 	.byte	0x08
	.zero		1


	//   ....[62]....
        /*042c*/ 	.word	0x00000650
        /*0430*/ 	.word	0x000000ff
        /*0434*/ 	.word	0x000378f8
        /*0438*/ 	.short	0x0100
        /*043a*/ 	.byte	0x08
	.zero		1


	//   ....[63]....
        /*043c*/ 	.word	0x00000660
        /*0440*/ 	.word	0x000000ff
        /*0444*/ 	.word	0x00037a20
        /*0448*/ 	.short	0x0100
        /*044a*/ 	.byte	0x08
	.zero		1


	//   ....[64]....
        /*044c*/ 	.word	0x00000670
        /*0450*/ 	.word	0x000000ff
        /*0454*/ 	.word	0x00037900
        /*0458*/ 	.short	0x0100
        /*045a*/ 	.byte	0x08
	.zero		1


	//   ....[65]....
        /*045c*/ 	.word	0x00000680
        /*0460*/ 	.word	0x000000ff
        /*0464*/ 	.word	0x00037a28
        /*0468*/ 	.short	0x0100
        /*046a*/ 	.byte	0x08
	.zero		1


	//   ....[66]....
        /*046c*/ 	.word	0x00000690
        /*0470*/ 	.word	0x000000ff
        /*0474*/ 	.word	0x00037908
        /*0478*/ 	.short	0x0100
        /*047a*/ 	.byte	0x08
	.zero		1


	//   ....[67]....
        /*047c*/ 	.word	0x000006a0
        /*0480*/ 	.word	0x000000ff
        /*0484*/ 	.word	0x00037a30
        /*0488*/ 	.short	0x0100
        /*048a*/ 	.byte	0x08
	.zero		1


	//   ....[68]....
        /*048c*/ 	.word	0x000006b0
        /*0490*/ 	.word	0x000000ff
        /*0494*/ 	.word	0x00037910
        /*0498*/ 	.short	0x0100
        /*049a*/ 	.byte	0x08
	.zero		1


	//   ....[69]....
        /*049c*/ 	.word	0x000006c0
        /*04a0*/ 	.word	0x000000ff
        /*04a4*/ 	.word	0x00037a38
        /*04a8*/ 	.short	0x0100
        /*04aa*/ 	.byte	0x08
	.zero		1


	//   ....[70]....
        /*04ac*/ 	.word	0x000006d0
        /*04b0*/ 	.word	0x000000ff
        /*04b4*/ 	.word	0x00037918
        /*04b8*/ 	.short	0x0100
        /*04ba*/ 	.byte	0x08
	.zero		1


	//   ....[71]....
        /*04bc*/ 	.word	0x000006e0
        /*04c0*/ 	.word	0x000000ff
        /*04c4*/ 	.word	0x00037a40
        /*04c8*/ 	.short	0x0100
        /*04ca*/ 	.byte	0x08
	.zero		1


	//   ....[72]....
        /*04cc*/ 	.word	0x000006f0
        /*04d0*/ 	.word	0x000000ff
        /*04d4*/ 	.word	0x00037920
        /*04d8*/ 	.short	0x0100
        /*04da*/ 	.byte	0x08
	.zero		1


	//   ....[73]....
        /*04dc*/ 	.word	0x00000700
        /*04e0*/ 	.word	0x000000ff
        /*04e4*/ 	.word	0x00037a48
        /*04e8*/ 	.short	0x0100
        /*04ea*/ 	.byte	0x08
	.zero		1


	//   ....[74]....
        /*04ec*/ 	.word	0x00000db0
        /*04f0*/ 	.word	0x00000005
        /*04f4*/ 	.word	0x00037800
        /*04f8*/ 	.short	0x010a
        /*04fa*/ 	.byte	0x3f
	.zero		1


	//   ....[75]....
        /*04fc*/ 	.word	0x00001040
        /*0500*/ 	.word	0x00000006
        /*0504*/ 	.word	0x00037800
        /*0508*/ 	.short	0x010a
        /*050a*/ 	.byte	0x3f
	.zero		1


	//   ....[76]....
        /*050c*/ 	.word	0x00001150
        /*0510*/ 	.word	0x000000ff
        /*0514*/ 	.word	0x00000000
        /*0518*/ 	.short	0x0101
        /*051a*/ 	.byte	0x06
	.zero		1


	//   ....[77]....
        /*051c*/ 	.word	0x00001370
        /*0520*/ 	.word	0x00000004
        /*0524*/ 	.word	0x00000000
        /*0528*/ 	.short	0x0101
        /*052a*/ 	.byte	0x3f
	.zero		1


	//   ....[78]....
        /*052c*/ 	.word	0x00005da0
        /*0530*/ 	.word	0x0000000c
        /*0534*/ 	.word	0x00037928
        /*0538*/ 	.short	0x010a
        /*053a*/ 	.byte	0x3f
	.zero		1


	//   ....[79]....
        /*053c*/ 	.word	0x000064a0
        /*0540*/ 	.word	0x00000002
        /*0544*/ 	.word	0x00000000
        /*0548*/ 	.short	0x010a
        /*054a*/ 	.byte	0x3f
	.zero		1


	//   ....[80]....
        /*054c*/ 	.word	0x00006550
        /*0550*/ 	.word	0x00000002
        /*0554*/ 	.word	0x00000000
        /*0558*/ 	.short	0x010a
        /*055a*/ 	.byte	0x3f
	.zero		1


	//   ....[81]....
        /*055c*/ 	.word	0x00006600
        /*0560*/ 	.word	0x00000002
        /*0564*/ 	.word	0x00000000
        /*0568*/ 	.short	0x010a
        /*056a*/ 	.byte	0x3f
	.zero		1


	//   ....[82]....
        /*056c*/ 	.word	0x000066b0
        /*0570*/ 	.word	0x00000002
        /*0574*/ 	.word	0x00000000
        /*0578*/ 	.short	0x010a
        /*057a*/ 	.byte	0x3f
	.zero		1


	//   ....[83]....
        /*057c*/ 	.word	0x00006760
        /*0580*/ 	.word	0x00000002
        /*0584*/ 	.word	0x00000000
        /*0588*/ 	.short	0x010a
        /*058a*/ 	.byte	0x3f
	.zero		1


	//   ....[84]....
        /*058c*/ 	.word	0x00006810
        /*0590*/ 	.word	0x00000002
        /*0594*/ 	.word	0x00000000
        /*0598*/ 	.short	0x010a
        /*059a*/ 	.byte	0x3f
	.zero		1


	//   ....[85]....
        /*059c*/ 	.word	0x000068c0
        /*05a0*/ 	.word	0x00000002
        /*05a4*/ 	.word	0x00000000
        /*05a8*/ 	.short	0x010a
        /*05aa*/ 	.byte	0x3f
	.zero		1


	//   ....[86]....
        /*05ac*/ 	.word	0x00006970
        /*05b0*/ 	.word	0x00000002
        /*05b4*/ 	.word	0x00000000
        /*05b8*/ 	.short	0x010a
        /*05ba*/ 	.byte	0x3f
	.zero		1


	//   ....[87]....
        /*05bc*/ 	.word	0x00006a20
        /*05c0*/ 	.word	0x00000002
        /*05c4*/ 	.word	0x00000000
        /*05c8*/ 	.short	0x010a
        /*05ca*/ 	.byte	0x3f
	.zero		1


	//   ....[88]....
        /*05cc*/ 	.word	0x00006ad0
        /*05d0*/ 	.word	0x00000002
        /*05d4*/ 	.word	0x00000000
        /*05d8*/ 	.short	0x010a
        /*05da*/ 	.byte	0x3f
	.zero		1


	//   ....[89]....
        /*05dc*/ 	.word	0x00006b80
        /*05e0*/ 	.word	0x00000002
        /*05e4*/ 	.word	0x00000000
        /*05e8*/ 	.short	0x010a
        /*05ea*/ 	.byte	0x3f
	.zero		1


	//   ....[90]....
        /*05ec*/ 	.word	0x00006c30
        /*05f0*/ 	.word	0x00000002
        /*05f4*/ 	.word	0x00000000
        /*05f8*/ 	.short	0x010a
        /*05fa*/ 	.byte	0x3f
	.zero		1


	//   ....[91]....
        /*05fc*/ 	.word	0x00006ce0
        /*0600*/ 	.word	0x00000002
        /*0604*/ 	.word	0x00000000
        /*0608*/ 	.short	0x010a
        /*060a*/ 	.byte	0x3f
	.zero		1


	//   ....[92]....
        /*060c*/ 	.word	0x00006d90
        /*0610*/ 	.word	0x00000002
        /*0614*/ 	.word	0x00000000
        /*0618*/ 	.short	0x010a
        /*061a*/ 	.byte	0x3f
	.zero		1


	//   ....[93]....
        /*061c*/ 	.word	0x00006e40
        /*0620*/ 	.word	0x00000002
        /*0624*/ 	.word	0x00000000
        /*0628*/ 	.short	0x010a
        /*062a*/ 	.byte	0x3f
	.zero		1


	//   ....[94]....
        /*062c*/ 	.word	0x00006ef0
        /*0630*/ 	.word	0x00000002
        /*0634*/ 	.word	0x00000000
        /*0638*/ 	.short	0x010a
        /*063a*/ 	.byte	0x3f
	.zero		1


	//   ....[95]....
        /*063c*/ 	.word	0x00006fa0
        /*0640*/ 	.word	0x00000002
        /*0644*/ 	.word	0x00000000
        /*0648*/ 	.short	0x010a
        /*064a*/ 	.byte	0x3f
	.zero		1


	//   ....[96]....
        /*064c*/ 	.word	0x00007050
        /*0650*/ 	.word	0x00000002
        /*0654*/ 	.word	0x00000000
        /*0658*/ 	.short	0x010a
        /*065a*/ 	.byte	0x3f
	.zero		1


	//   ....[97]....
        /*065c*/ 	.word	0x00007100
        /*0660*/ 	.word	0x00000002
        /*0664*/ 	.word	0x00000000
        /*0668*/ 	.short	0x010a
        /*066a*/ 	.byte	0x3f
	.zero		1


	//   ....[98]....
        /*066c*/ 	.word	0x000071b0
        /*0670*/ 	.word	0x00000002
        /*0674*/ 	.word	0x00000000
        /*0678*/ 	.short	0x010a
        /*067a*/ 	.byte	0x3f
	.zero		1


	//   ....[99]....
        /*067c*/ 	.word	0x00007260
        /*0680*/ 	.word	0x00000002
        /*0684*/ 	.word	0x00000000
        /*0688*/ 	.short	0x010a
        /*068a*/ 	.byte	0x3f
	.zero		1


	//   ....[100]....
        /*068c*/ 	.word	0x00007310
        /*0690*/ 	.word	0x00000002
        /*0694*/ 	.word	0x00000000
        /*0698*/ 	.short	0x010a
        /*069a*/ 	.byte	0x3f
	.zero		1


	//   ....[101]....
        /*069c*/ 	.word	0x000073c0
        /*06a0*/ 	.word	0x00000002
        /*06a4*/ 	.word	0x00000000
        /*06a8*/ 	.short	0x010a
        /*06aa*/ 	.byte	0x3f
	.zero		1


	//   ....[102]....
        /*06ac*/ 	.word	0x00007470
        /*06b0*/ 	.word	0x00000002
        /*06b4*/ 	.word	0x00000000
        /*06b8*/ 	.short	0x010a
        /*06ba*/ 	.byte	0x3f
	.zero		1


	//   ....[103]....
        /*06bc*/ 	.word	0x00007520
        /*06c0*/ 	.word	0x00000002
        /*06c4*/ 	.word	0x00000000
        /*06c8*/ 	.short	0x010a
        /*06ca*/ 	.byte	0x3f
	.zero		1


	//   ....[104]....
        /*06cc*/ 	.word	0x000075d0
        /*06d0*/ 	.word	0x00000002
        /*06d4*/ 	.word	0x00000000
        /*06d8*/ 	.short	0x010a
        /*06da*/ 	.byte	0x3f
	.zero		1


	//   ....[105]....
        /*06dc*/ 	.word	0x00007680
        /*06e0*/ 	.word	0x00000002
        /*06e4*/ 	.word	0x00000000
        /*06e8*/ 	.short	0x010a
        /*06ea*/ 	.byte	0x3f
	.zero		1


	//   ....[106]....
        /*06ec*/ 	.word	0x00007730
        /*06f0*/ 	.word	0x00000002
        /*06f4*/ 	.word	0x00000000
        /*06f8*/ 	.short	0x010a
        /*06fa*/ 	.byte	0x3f
	.zero		1


	//   ....[107]....
        /*06fc*/ 	.word	0x000077e0
        /*0700*/ 	.word	0x00000002
        /*0704*/ 	.word	0x00000000
        /*0708*/ 	.short	0x010a
        /*070a*/ 	.byte	0x3f
	.zero		1


	//   ....[108]....
        /*070c*/ 	.word	0x00007890
        /*0710*/ 	.word	0x00000002
        /*0714*/ 	.word	0x00000000
        /*0718*/ 	.short	0x010a
        /*071a*/ 	.byte	0x3f
	.zero		1


	//   ....[109]....
        /*071c*/ 	.word	0x00007940
        /*0720*/ 	.word	0x00000002
        /*0724*/ 	.word	0x00000000
        /*0728*/ 	.short	0x010a
        /*072a*/ 	.byte	0x3f
	.zero		1


	//   ....[110]....
        /*072c*/ 	.word	0x000079f0
        /*0730*/ 	.word	0x00000002
        /*0734*/ 	.word	0x00000000
        /*0738*/ 	.short	0x010a
        /*073a*/ 	.byte	0x3f
	.zero		1


	//   ....[111]....
        /*073c*/ 	.word	0x00007aa0
        /*0740*/ 	.word	0x00000002
        /*0744*/ 	.word	0x00000000
        /*0748*/ 	.short	0x010a
        /*074a*/ 	.byte	0x3f
	.zero		1


	//   ....[112]....
        /*074c*/ 	.word	0x00007b50
        /*0750*/ 	.word	0x00000002
        /*0754*/ 	.word	0x00000000
        /*0758*/ 	.short	0x010a
        /*075a*/ 	.byte	0x3f
	.zero		1


	//   ....[113]....
        /*075c*/ 	.word	0x00007c00
        /*0760*/ 	.word	0x00000002
        /*0764*/ 	.word	0x00000000
        /*0768*/ 	.short	0x010a
        /*076a*/ 	.byte	0x3f
	.zero		1


	//   ....[114]....
        /*076c*/ 	.word	0x00007cb0
        /*0770*/ 	.word	0x00000002
        /*0774*/ 	.word	0x00000000
        /*0778*/ 	.short	0x010a
        /*077a*/ 	.byte	0x3f
	.zero		1


	//   ....[115]....
        /*077c*/ 	.word	0x00007d60
        /*0780*/ 	.word	0x00000003
        /*0784*/ 	.word	0x00000000
        /*0788*/ 	.short	0x010a
        /*078a*/ 	.byte	0x3f
	.zero		1


	//----- nvinfo : EIATTR_NUM_MBARRIERS
	.align		4
.L_26:
        /*078c*/ 	.byte	0x03, 0x38
        /*078e*/ 	.short	0x004a


	//----- nvinfo : EIATTR_EXIT_INSTR_OFFSETS
	.align		4
        /*0790*/ 	.byte	0x04, 0x1c
        /*0792*/ 	.short	(.L_28 - .L_27)


	//   ....[0]....
.L_27:
        /*0794*/ 	.word	0x00000ae0


	//   ....[1]....
        /*0798*/ 	.word	0x000014b0


	//   ....[2]....
        /*079c*/ 	.word	0x00004b10


	//   ....[3]....
        /*07a0*/ 	.word	0x00004b30


	//   ....[4]....
        /*07a4*/ 	.word	0x00005b50


	//   ....[5]....
        /*07a8*/ 	.word	0x00005b70


	//   ....[6]....
        /*07ac*/ 	.word	0x00005b90


	//   ....[7]....
        /*07b0*/ 	.word	0x000063a0


	//   ....[8]....
        /*07b4*/ 	.word	0x00007d90


	//----- nvinfo : EIATTR_MAX_THREADS
	.align		4
.L_28:
        /*07b8*/ 	.byte	0x04, 0x05
        /*07ba*/ 	.short	(.L_30 - .L_29)
.L_29:
        /*07bc*/ 	.word	0x00000100
        /*07c0*/ 	.word	0x00000001
        /*07c4*/ 	.word	0x00000001


	//----- nvinfo : EIATTR_CRS_STACK_SIZE
	.align		4
.L_30:
        /*07c8*/ 	.byte	0x04, 0x1e
        /*07ca*/ 	.short	(.L_32 - .L_31)
.L_31:
        /*07cc*/ 	.word	0x00000000


	//----- nvinfo : EIATTR_CBANK_PARAM_SIZE
	.align		4
.L_32:
        /*07d0*/ 	.byte	0x03, 0x19
        /*07d2*/ 	.short	0x03f0


	//----- nvinfo : EIATTR_PARAM_CBANK
	.align		4
        /*07d4*/ 	.byte	0x04, 0x0a
        /*07d6*/ 	.short	(.L_34 - .L_33)
	.align		4
.L_33:
        /*07d8*/ 	.word	index@(.nv.constant0._ZN7cutlass13device_kernelINS_4conv6kernel13ConvUniversalINS1_16ConvProblemShapeILNS1_8OperatorE0ELi2EEENS1_10collective14CollectiveConvINS1_46MainloopSm90TmaGmmaWarpSpecializedImplicitGemmILS5_0ELi37ELi2EN4cute5tupleIJNSA_1CILi1EEESD_SD_EEENS1_36KernelImplicitTmaWarpSpecializedSm90ELi1EEENSB_IJNSC_ILi64EEENSC_ILi128EEENSB_IJNSC_ILi32EEEEEEEEENS_12float_e4m3_tESM_NSA_8TiledMMAINSA_8MMA_AtomIJNSA_4SM904GMMA31MMA_64x128x32_F32E4M3E4M3_SS_TNILNSQ_7ScaleInE1ELSS_1EEEEEENSA_6LayoutISE_NSB_IJNSC_ILi0EEESW_SW_EEEEENSB_IJNSA_10UnderscoreESZ_SZ_EEEEENS7_6detail26Sm90ImplicitGemmTileTraitsINSA_20SM90_TMA_LOAD_IM2COLENSA_14ComposedLayoutINSA_7SwizzleILi1ELi4ELi3EEENSA_18smem_ptr_flag_bitsILi8EEENSV_INSB_IJNSB_IJNSC_ILi8EEES1A_EEENSB_IJSJ_SD_EEENSB_IJSD_NSC_ILi37EEEEEEEEENSB_IJNSB_IJSJ_NSC_ILi256EEEEEENSB_IJSD_SW_EEENSB_IJSW_NSC_ILi2048EEEEEEEEEEEEEvEENS13_INSA_13SM90_TMA_LOADENS15_IS17_S19_NSV_INSB_IJNSB_IJS1A_NSC_ILi16EEEEEES1C_S1E_EEENSB_IJS1H_S1I_NSB_IJSW_NSC_ILi4096EEEEEEEEEEEEEvEEEENS_8epilogue10collective6detail29Sm90TmaWarpSpecializedAdapterINS21_15DefaultEpilogueISM_NSB_IJNSB_IJlllEEESD_SW_EEES26_NS20_6thread17LinearCombinationISM_Li1EffLNS27_9ScaleType4KindE0ELNS_15FloatRoundStyleE2ESM_EENS_4gemm15EpilogueDefaultEEEEEvvEEEEvNT_6ParamsE)
        /*07dc*/ 	.short	0x0210
        /*07de*/ 	.short	0x03f0


	//----- nvinfo : EIATTR_SW_WAR
	.align		4
.L_34:
        /*07e0*/ 	.byte	0x04, 0x36
        /*07e2*/ 	.short	(.L_36 - .L_35)
.L_35:
        /*07e4*/ 	.word	0x00000008
.L_36:


//--------------------- .nv.callgraph             --------------------------
	.section	.nv.callgraph,"",@"SHT_CUDA_CALLGRAPH"
	.align	4
	.sectionentsize	8
	.align		4
        /*0000*/ 	.word	0x00000000
	.align		4
        /*0004*/ 	.word	0xffffffff
	.align		4
        /*0008*/ 	.word	0x00000000
	.align		4
        /*000c*/ 	.word	0xfffffffe
	.align		4
        /*0010*/ 	.word	0x00000000
	.align		4
        /*0014*/ 	.word	0xfffffffd
	.align		4
        /*0018*/ 	.word	0x00000000
	.align		4
        /*001c*/ 	.word	0xfffffffc


//--------------------- .nv.constant4             --------------------------
	.section	.nv.constant4,"a",@progbits
	.align	8
	.align		8
.nv.constant4:
        /*0000*/ 	.dword	_ZN39_INTERNAL_bed72dea_4_k_cu_bb8a81a2_31984cuda3std3__45__cpo5beginE
	.align		8
        /*0008*/ 	.dword	_ZN39_INTERNAL_bed72dea_4_k_cu_bb8a81a2_31984cuda3std3__45__cpo3endE
	.align		8
        /*0010*/ 	.dword	_ZN39_INTERNAL_bed72dea_4_k_cu_bb8a81a2_31984cuda3std3__45__cpo6cbeginE
	.align		8
        /*0018*/ 	.dword	_ZN39_INTERNAL_bed72dea_4_k_cu_bb8a81a2_31984cuda3std3__45__cpo4cendE
	.align		8
        /*0020*/ 	.dword	_ZN39_INTERNAL_bed72dea_4_k_cu_bb8a81a2_31984cuda3std3__441_GLOBAL__N__bed72dea_4_k_cu_bb8a81a2_31986ignoreE
	.align		8
        /*0028*/ 	.dword	_ZN39_INTERNAL_bed72dea_4_k_cu_bb8a81a2_31984cuda3std3__419piecewise_constructE
	.align		8
        /*0030*/ 	.dword	_ZN39_INTERNAL_bed72dea_4_k_cu_bb8a81a2_31984cuda3std3__48in_placeE
	.align		8
        /*0038*/ 	.dword	_ZN39_INTERNAL_bed72dea_4_k_cu_bb8a81a2_31984cuda3std6ranges3__45__cpo4swapE
	.align		8
        /*0040*/ 	.dword	_ZN39_INTERNAL_bed72dea_4_k_cu_bb8a81a2_31984cuda3std6ranges3__45__cpo9iter_moveE
	.align		8
        /*0048*/ 	.dword	_ZN39_INTERNAL_bed72dea_4_k_cu_bb8a81a2_31984cute7productE
	.align		8
        /*0050*/ 	.dword	_ZN39_INTERNAL_bed72dea_4_k_cu_bb8a81a2_31984cute1_E


//--------------------- .text._ZN7cutlass13device_kernelINS_4conv6kernel13ConvUniversalINS1_16ConvProblemShapeILNS1_8OperatorE0ELi2EEENS1_10collective14CollectiveConvINS1_46MainloopSm90TmaGmmaWarpSpecializedImplicitGemmILS5_0ELi37ELi2EN4cute5tupleIJNSA_1CILi1EEESD_SD_EEENS1_36KernelImplicitTmaWarpSpecializedSm90ELi1EEENSB_IJNSC_ILi64EEENSC_ILi128EEENSB_IJNSC_ILi32EEEEEEEEENS_12float_e4m3_tESM_NSA_8TiledMMAINSA_8MMA_AtomIJNSA_4SM904GMMA31MMA_64x128x32_F32E4M3E4M3_SS_TNILNSQ_7ScaleInE1ELSS_1EEEEEENSA_6LayoutISE_NSB_IJNSC_ILi0EEESW_SW_EEEEENSB_IJNSA_10UnderscoreESZ_SZ_EEEEENS7_6detail26Sm90ImplicitGemmTileTraitsINSA_20SM90_TMA_LOAD_IM2COLENSA_14ComposedLayoutINSA_7SwizzleILi1ELi4ELi3EEENSA_18smem_ptr_flag_bitsILi8EEENSV_INSB_IJNSB_IJNSC_ILi8EEES1A_EEENSB_IJSJ_SD_EEENSB_IJSD_NSC_ILi37EEEEEEEEENSB_IJNSB_IJSJ_NSC_ILi256EEEEEENSB_IJSD_SW_EEENSB_IJSW_NSC_ILi2048EEEEEEEEEEEEEvEENS13_INSA_13SM90_TMA_LOADENS15_IS17_S19_NSV_INSB_IJNSB_IJS1A_NSC_ILi16EEEEEES1C_S1E_EEENSB_IJS1H_S1I_NSB_IJSW_NSC_ILi4096EEEEEEEEEEEEEvEEEENS_8epilogue10collective6detail29Sm90TmaWarpSpecializedAdapterINS21_15DefaultEpilogueISM_NSB_IJNSB_IJlllEEESD_SW_EEES26_NS20_6thread17LinearCombinationISM_Li1EffLNS27_9ScaleType4KindE0ELNS_15FloatRoundStyleE2ESM_EENS_4gemm15EpilogueDefaultEEEEEvvEEEEvNT_6ParamsE --------------------------
	.section	.text._ZN7cutlass13device_kernelINS_4conv6kernel13ConvUniversalINS1_16ConvProblemShapeILNS1_8OperatorE0ELi2EEENS1_10collective14CollectiveConvINS1_46MainloopSm90TmaGmmaWarpSpecializedImplicitGemmILS5_0ELi37ELi2EN4cute5tupleIJNSA_1CILi1EEESD_SD_EEENS1_36KernelImplicitTmaWarpSpecializedSm90ELi1EEENSB_IJNSC_ILi64EEENSC_ILi128EEENSB_IJNSC_ILi32EEEEEEEEENS_12float_e4m3_tESM_NSA_8TiledMMAINSA_8MMA_AtomIJNSA_4SM904GMMA31MMA_64x128x32_F32E4M3E4M3_SS_TNILNSQ_7ScaleInE1ELSS_1EEEEEENSA_6LayoutISE_NSB_IJNSC_ILi0EEESW_SW_EEEEENSB_IJNSA_10UnderscoreESZ_SZ_EEEEENS7_6detail26Sm90ImplicitGemmTileTraitsINSA_20SM90_TMA_LOAD_IM2COLENSA_14ComposedLayoutINSA_7SwizzleILi1ELi4ELi3EEENSA_18smem_ptr_flag_bitsILi8EEENSV_INSB_IJNSB_IJNSC_ILi8EEES1A_EEENSB_IJSJ_SD_EEENSB_IJSD_NSC_ILi37EEEEEEEEENSB_IJNSB_IJSJ_NSC_ILi256EEEEEENSB_IJSD_SW_EEENSB_IJSW_NSC_ILi2048EEEEEEEEEEEEEvEENS13_INSA_13SM90_TMA_LOADENS15_IS17_S19_NSV_INSB_IJNSB_IJS1A_NSC_ILi16EEEEEES1C_S1E_EEENSB_IJS1H_S1I_NSB_IJSW_NSC_ILi4096EEEEEEEEEEEEEvEEEENS_8epilogue10collective6detail29Sm90TmaWarpSpecializedAdapterINS21_15DefaultEpilogueISM_NSB_IJNSB_IJlllEEESD_SW_EEES26_NS20_6thread17LinearCombinationISM_Li1EffLNS27_9ScaleType4KindE0ELNS_15FloatRoundStyleE2ESM_EENS_4gemm15EpilogueDefaultEEEEEvvEEEEvNT_6ParamsE,"ax",@progbits
	.align	128
.text._ZN7cutlass13device_kernelINS_4conv6kernel13ConvUniversalINS1_16ConvProblemShapeILNS1_8OperatorE0ELi2EEENS1_10collective14CollectiveConvINS1_46MainloopSm90TmaGmmaWarpSpecializedImplicitGemmILS5_0ELi37ELi2EN4cute5tupleIJNSA_1CILi1EEESD_SD_EEENS1_36KernelImplicitTmaWarpSpecializedSm90ELi1EEENSB_IJNSC_ILi64EEENSC_ILi128EEENSB_IJNSC_ILi32EEEEEEEEENS_12float_e4m3_tESM_NSA_8TiledMMAINSA_8MMA_AtomIJNSA_4SM904GMMA31MMA_64x128x32_F32E4M3E4M3_SS_TNILNSQ_7ScaleInE1ELSS_1EEEEEENSA_6LayoutISE_NSB_IJNSC_ILi0EEESW_SW_EEEEENSB_IJNSA_10UnderscoreESZ_SZ_EEEEENS7_6detail26Sm90ImplicitGemmTileTraitsINSA_20SM90_TMA_LOAD_IM2COLENSA_14ComposedLayoutINSA_7SwizzleILi1ELi4ELi3EEENSA_18smem_ptr_flag_bitsILi8EEENSV_INSB_IJNSB_IJNSC_ILi8EEES1A_EEENSB_IJSJ_SD_EEENSB_IJSD_NSC_ILi37EEEEEEEEENSB_IJNSB_IJSJ_NSC_ILi256EEEEEENSB_IJSD_SW_EEENSB_IJSW_NSC_ILi2048EEEEEEEEEEEEEvEENS13_INSA_13SM90_TMA_LOADENS15_IS17_S19_NSV_INSB_IJNSB_IJS1A_NSC_ILi16EEEEEES1C_S1E_EEENSB_IJS1H_S1I_NSB_IJSW_NSC_ILi4096EEEEEEEEEEEEEvEEEENS_8epilogue10collective6detail29Sm90TmaWarpSpecializedAdapterINS21_15DefaultEpilogueISM_NSB_IJNSB_IJlllEEESD_SW_EEES26_NS20_6thread17LinearCombinationISM_Li1EffLNS27_9ScaleType4KindE0ELNS_15FloatRoundStyleE2ESM_EENS_4gemm15EpilogueDefaultEEEEEvvEEEEvNT_6ParamsE:
        .type           _ZN7cutlass13device_kernelINS_4conv6kernel13ConvUniversalINS1_16ConvProblemShapeILNS1_8OperatorE0ELi2EEENS1_10collective14CollectiveConvINS1_46MainloopSm90TmaGmmaWarpSpecializedImplicitGemmILS5_0ELi37ELi2EN4cute5tupleIJNSA_1CILi1EEESD_SD_EEENS1_36KernelImplicitTmaWarpSpecializedSm90ELi1EEENSB_IJNSC_ILi64EEENSC_ILi128EEENSB_IJNSC_ILi32EEEEEEEEENS_12float_e4m3_tESM_NSA_8TiledMMAINSA_8MMA_AtomIJNSA_4SM904GMMA31MMA_64x128x32_F32E4M3E4M3_SS_TNILNSQ_7ScaleInE1ELSS_1EEEEEENSA_6LayoutISE_NSB_IJNSC_ILi0EEESW_SW_EEEEENSB_IJNSA_10UnderscoreESZ_SZ_EEEEENS7_6detail26Sm90ImplicitGemmTileTraitsINSA_20SM90_TMA_LOAD_IM2COLENSA_14ComposedLayoutINSA_7SwizzleILi1ELi4ELi3EEENSA_18smem_ptr_flag_bitsILi8EEENSV_INSB_IJNSB_IJNSC_ILi8EEES1A_EEENSB_IJSJ_SD_EEENSB_IJSD_NSC_ILi37EEEEEEEEENSB_IJNSB_IJSJ_NSC_ILi256EEEEEENSB_IJSD_SW_EEENSB_IJSW_NSC_ILi2048EEEEEEEEEEEEEvEENS13_INSA_13SM90_TMA_LOADENS15_IS17_S19_NSV_INSB_IJNSB_IJS1A_NSC_ILi16EEEEEES1C_S1E_EEENSB_IJS1H_S1I_NSB_IJSW_NSC_ILi4096EEEEEEEEEEEEEvEEEENS_8epilogue10collective6detail29Sm90TmaWarpSpecializedAdapterINS21_15DefaultEpilogueISM_NSB_IJNSB_IJlllEEESD_SW_EEES26_NS20_6thread17LinearCombinationISM_Li1EffLNS27_9ScaleType4KindE0ELNS_15FloatRoundStyleE2ESM_EENS_4gemm15EpilogueDefaultEEEEEvvEEEEvNT_6ParamsE,@function
        .size           _ZN7cutlass13device_kernelINS_4conv6kernel13ConvUniversalINS1_16ConvProblemShapeILNS1_8OperatorE0ELi2EEENS1_10collective14CollectiveConvINS1_46MainloopSm90TmaGmmaWarpSpecializedImplicitGemmILS5_0ELi37ELi2EN4cute5tupleIJNSA_1CILi1EEESD_SD_EEENS1_36KernelImplicitTmaWarpSpecializedSm90ELi1EEENSB_IJNSC_ILi64EEENSC_ILi128EEENSB_IJNSC_ILi32EEEEEEEEENS_12float_e4m3_tESM_NSA_8TiledMMAINSA_8MMA_AtomIJNSA_4SM904GMMA31MMA_64x128x32_F32E4M3E4M3_SS_TNILNSQ_7ScaleInE1ELSS_1EEEEEENSA_6LayoutISE_NSB_IJNSC_ILi0EEESW_SW_EEEEENSB_IJNSA_10UnderscoreESZ_SZ_EEEEENS7_6detail26Sm90ImplicitGemmTileTraitsINSA_20SM90_TMA_LOAD_IM2COLENSA_14ComposedLayoutINSA_7SwizzleILi1ELi4ELi3EEENSA_18smem_ptr_flag_bitsILi8EEENSV_INSB_IJNSB_IJNSC_ILi8EEES1A_EEENSB_IJSJ_SD_EEENSB_IJSD_NSC_ILi37EEEEEEEEENSB_IJNSB_IJSJ_NSC_ILi256EEEEEENSB_IJSD_SW_EEENSB_IJSW_NSC_ILi2048EEEEEEEEEEEEEvEENS13_INSA_13SM90_TMA_LOADENS15_IS17_S19_NSV_INSB_IJNSB_IJS1A_NSC_ILi16EEEEEES1C_S1E_EEENSB_IJS1H_S1I_NSB_IJSW_NSC_ILi4096EEEEEEEEEEEEEvEEEENS_8epilogue10collective6detail29Sm90TmaWarpSpecializedAdapterINS21_15DefaultEpilogueISM_NSB_IJNSB_IJlllEEESD_SW_EEES26_NS20_6thread17LinearCombinationISM_Li1EffLNS27_9ScaleType4KindE0ELNS_15FloatRoundStyleE2ESM_EENS_4gemm15EpilogueDefaultEEEEEvvEEEEvNT_6ParamsE,(.L_x_197 - _ZN7cutlass13device_kernelINS_4conv6kernel13ConvUniversalINS1_16ConvProblemShapeILNS1_8OperatorE0ELi2EEENS1_10collective14CollectiveConvINS1_46MainloopSm90TmaGmmaWarpSpecializedImplicitGemmILS5_0ELi37ELi2EN4cute5tupleIJNSA_1CILi1EEESD_SD_EEENS1_36KernelImplicitTmaWarpSpecializedSm90ELi1EEENSB_IJNSC_ILi64EEENSC_ILi128EEENSB_IJNSC_ILi32EEEEEEEEENS_12float_e4m3_tESM_NSA_8TiledMMAINSA_8MMA_AtomIJNSA_4SM904GMMA31MMA_64x128x32_F32E4M3E4M3_SS_TNILNSQ_7ScaleInE1ELSS_1EEEEEENSA_6LayoutISE_NSB_IJNSC_ILi0EEESW_SW_EEEEENSB_IJNSA_10UnderscoreESZ_SZ_EEEEENS7_6detail26Sm90ImplicitGemmTileTraitsINSA_20SM90_TMA_LOAD_IM2COLENSA_14ComposedLayoutINSA_7SwizzleILi1ELi4ELi3EEENSA_18smem_ptr_flag_bitsILi8EEENSV_INSB_IJNSB_IJNSC_ILi8EEES1A_EEENSB_IJSJ_SD_EEENSB_IJSD_NSC_ILi37EEEEEEEEENSB_IJNSB_IJSJ_NSC_ILi256EEEEEENSB_IJSD_SW_EEENSB_IJSW_NSC_ILi2048EEEEEEEEEEEEEvEENS13_INSA_13SM90_TMA_LOADENS15_IS17_S19_NSV_INSB_IJNSB_IJS1A_NSC_ILi16EEEEEES1C_S1E_EEENSB_IJS1H_S1I_NSB_IJSW_NSC_ILi4096EEEEEEEEEEEEEvEEEENS_8epilogue10collective6detail29Sm90TmaWarpSpecializedAdapterINS21_15DefaultEpilogueISM_NSB_IJNSB_IJlllEEESD_SW_EEES26_NS20_6thread17LinearCombinationISM_Li1EffLNS27_9ScaleType4KindE0ELNS_15FloatRoundStyleE2ESM_EENS_4gemm15EpilogueDefaultEEEEEvvEEEEvNT_6ParamsE)
        .other          _ZN7cutlass13device_kernelINS_4conv6kernel13ConvUniversalINS1_16ConvProblemShapeILNS1_8OperatorE0ELi2EEENS1_10collective14CollectiveConvINS1_46MainloopSm90TmaGmmaWarpSpecializedImplicitGemmILS5_0ELi37ELi2EN4cute5tupleIJNSA_1CILi1EEESD_SD_EEENS1_36KernelImplicitTmaWarpSpecializedSm90ELi1EEENSB_IJNSC_ILi64EEENSC_ILi128EEENSB_IJNSC_ILi32EEEEEEEEENS_12float_e4m3_tESM_NSA_8TiledMMAINSA_8MMA_AtomIJNSA_4SM904GMMA31MMA_64x128x32_F32E4M3E4M3_SS_TNILNSQ_7ScaleInE1ELSS_1EEEEEENSA_6LayoutISE_NSB_IJNSC_ILi0EEESW_SW_EEEEENSB_IJNSA_10UnderscoreESZ_SZ_EEEEENS7_6detail26Sm90ImplicitGemmTileTraitsINSA_20SM90_TMA_LOAD_IM2COLENSA_14ComposedLayoutINSA_7SwizzleILi1ELi4ELi3EEENSA_18smem_ptr_flag_bitsILi8EEENSV_INSB_IJNSB_IJNSC_ILi8EEES1A_EEENSB_IJSJ_SD_EEENSB_IJSD_NSC_ILi37EEEEEEEEENSB_IJNSB_IJSJ_NSC_ILi256EEEEEENSB_IJSD_SW_EEENSB_IJSW_NSC_ILi2048EEEEEEEEEEEEEvEENS13_INSA_13SM90_TMA_LOADENS15_IS17_S19_NSV_INSB_IJNSB_IJS1A_NSC_ILi16EEEEEES1C_S1E_EEENSB_IJS1H_S1I_NSB_IJSW_NSC_ILi4096EEEEEEEEEEEEEvEEEENS_8epilogue10collective6detail29Sm90TmaWarpSpecializedAdapterINS21_15DefaultEpilogueISM_NSB_IJNSB_IJlllEEESD_SW_EEES26_NS20_6thread17LinearCombinationISM_Li1EffLNS27_9ScaleType4KindE0ELNS_15FloatRoundStyleE2ESM_EENS_4gemm15EpilogueDefaultEEEEEvvEEEEvNT_6ParamsE,@"STO_CUDA_ENTRY STV_DEFAULT"
_ZN7cutlass13device_kernelINS_4conv6kernel13ConvUniversalINS1_16ConvProblemShapeILNS1_8OperatorE0ELi2EEENS1_10collective14CollectiveConvINS1_46MainloopSm90TmaGmmaWarpSpecializedImplicitGemmILS5_0ELi37ELi2EN4cute5tupleIJNSA_1CILi1EEESD_SD_EEENS1_36KernelImplicitTmaWarpSpecializedSm90ELi1EEENSB_IJNSC_ILi64EEENSC_ILi128EEENSB_IJNSC_ILi32EEEEEEEEENS_12float_e4m3_tESM_NSA_8TiledMMAINSA_8MMA_AtomIJNSA_4SM904GMMA31MMA_64x128x32_F32E4M3E4M3_SS_TNILNSQ_7ScaleInE1ELSS_1EEEEEENSA_6LayoutISE_NSB_IJNSC_ILi0EEESW_SW_EEEEENSB_IJNSA_10UnderscoreESZ_SZ_EEEEENS7_6detail26Sm90ImplicitGemmTileTraitsINSA_20SM90_TMA_LOAD_IM2COLENSA_14ComposedLayoutINSA_7SwizzleILi1ELi4ELi3EEENSA_18smem_ptr_flag_bitsILi8EEENSV_INSB_IJNSB_IJNSC_ILi8EEES1A_EEENSB_IJSJ_SD_EEENSB_IJSD_NSC_ILi37EEEEEEEEENSB_IJNSB_IJSJ_NSC_ILi256EEEEEENSB_IJSD_SW_EEENSB_IJSW_NSC_ILi2048EEEEEEEEEEEEEvEENS13_INSA_13SM90_TMA_LOADENS15_IS17_S19_NSV_INSB_IJNSB_IJS1A_NSC_ILi16EEEEEES1C_S1E_EEENSB_IJS1H_S1I_NSB_IJSW_NSC_ILi4096EEEEEEEEEEEEEvEEEENS_8epilogue10collective6detail29Sm90TmaWarpSpecializedAdapterINS21_15DefaultEpilogueISM_NSB_IJNSB_IJlllEEESD_SW_EEES26_NS20_6thread17LinearCombinationISM_Li1EffLNS27_9ScaleType4KindE0ELNS_15FloatRoundStyleE2ESM_EENS_4gemm15EpilogueDefaultEEEEEvvEEEEvNT_6ParamsE:
[----:B------:R-:W-:Y:S01]  /*0000*/  LDC R1, c[0x0][0x28] ;  /* 0x00000a00ff017b82 */ /* 0x000fe20000000800 */
[----:B------:R-:W0:Y:S01]  /*0010*/  S2R R10, SR_TID.X ;  /* 0x00000000000a7919 */ /* 0x000e220000002100 */
[----:B------:R-:W-:Y:S01]  /*0020*/  ELECT P0, URZ, PT ;  /* 0x00000000003f782f */ /* 0x000fe20003800000 */
[----:B------:R-:W-:Y:S01]  /*0030*/  BSSY B0, `(.L_x_0) ;  /* 0x000000f000007945 */ /* 0x000fe20003800000 */
[--C-:B0-----:R-:W-:Y:S02]  /*0040*/  SHF.R.U32.HI R0, RZ, 0x5, R10.reuse ;  /* 0x00000005ff007819 */ /* 0x101fe4000001160a */
[----:B------:R-:W-:-:S03]  /*0050*/  SHF.R.U32.HI R3, RZ, 0x7, R10 ;  /* 0x00000007ff037819 */ /* 0x000fc6000001160a */
[----:B------:R-:W0:Y:S04]  /*0060*/  SHFL.IDX PT, R2, R0, RZ, 0x1f ;  /* 0x00001fff00027589 */ /* 0x000e2800000e0000 */
[----:B------:R1:W2:Y:S01]  /*0070*/  SHFL.IDX PT, R7, R3, RZ, 0x1f ;  /* 0x00001fff03077589 */ /* 0x0002a200000e0000 */
[----:B0-----:R-:W-:-:S13]  /*0080*/  ISETP.NE.OR P0, PT, R2, RZ, !P0 ;  /* 0x000000ff0200720c */ /* 0x001fda0004705670 */
[----:B-12---:R-:W-:Y:S05]  /*0090*/  @P0 BRA `(.L_x_1) ;  /* 0x0000000000200947 */ /* 0x006fea0003800000 */
[----:B------:R-:W-:Y:S02]  /*00a0*/  ULDC.64 UR4, c[0x0][0x198] ;  /* 0x0000660000047ab9 */ /* 0x000fe40000000a00 */
[----:B------:R-:W-:Y:S02]  /*00b0*/  UIADD3 UR6, UP0, UR4, 0xf0, URZ ;  /* 0x000000f004067890 */ /* 0x000fe4000ff1e03f */
[----:B------:R-:W-:Y:S02]  /*00c0*/  UIADD3 UR4, UP1, UR4, 0x1f0, URZ ;  /* 0x000001f004047890 */ /* 0x000fe4000ff3e03f */
[----:B------:R-:W-:Y:S02]  /*00d0*/  UIADD3.X UR7, URZ, UR5, URZ, UP0, !UPT ;  /* 0x000000053f077290 */ /* 0x000fe400087fe43f */
[----:B------:R-:W-:-:S07]  /*00e0*/  UIADD3.X UR5, URZ, UR5, URZ, UP1, !UPT ;  /* 0x000000053f057290 */ /* 0x000fce0008ffe43f */
[----:B------:R0:W-:Y:S02]  /*00f0*/  UTMACCTL.PF [UR6] ;  /* 0x00000000060079b9 */ /* 0x0001e40008040000 */
[----:B------:R0:W-:Y:S02]  /*0100*/  UTMACCTL.PF [UR4] ;  /* 0x00000000040079b9 */ /* 0x0001e40008040000 */
[----:B0-----:R-:W-:Y:S01]  /*0110*/  NOP ;  /* 0x0000000000007918 */ /* 0x001fe20000000000 */
.L_x_1:
[----:B------:R-:W-:Y:S05]  /*0120*/  BSYNC B0 ;  /* 0x0000000000007941 */ /* 0x000fea0003800000 */
.L_x_0:
[----:B------:R-:W0:Y:S01]  /*0130*/  SHFL.IDX PT, R0, R0, RZ, 0x1f ;  /* 0x00001fff00007589 */ /* 0x000e2200000e0000 */
[----:B------:R-:W-:-:S04]  /*0140*/  SHF.R.S32.HI R3, RZ, 0x1f, R2 ;  /* 0x0000001fff037819 */ /* 0x000fc80000011402 */
[----:B------:R-:W-:Y:S02]  /*0150*/  LEA.HI R3, R3, R2, RZ, 0x2 ;  /* 0x0000000203037211 */ /* 0x000fe400078f10ff */
[----:B0-----:R-:W-:-:S13]  /*0160*/  ISETP.NE.AND P0, PT, R0, RZ, PT ;  /* 0x000000ff0000720c */ /* 0x001fda0003f05270 */
[----:B------:R-:W-:Y:S05]  /*0170*/  @P0 BRA `(.L_x_2) ;  /* 0x00000004006c0947 */ /* 0x000fea0003800000 */
[----:B------:R-:W-:Y:S01]  /*0180*/  ELECT P0, URZ, PT ;  /* 0x00000000003f782f */ /* 0x000fe20003800000 */
[----:B------:R-:W-:-:S12]  /*0190*/  BSSY B0, `(.L_x_2) ;  /* 0x0000059000007945 */ /* 0x000fd80003800000 */
[----:B------:R-:W-:Y:S05]  /*01a0*/  @!P0 BRA `(.L_x_3) ;  /* 0x00000004005c8947 */ /* 0x000fea0003800000 */
[----:B------:R-:W0:Y:S01]  /*01b0*/  S2UR UR8, SR_CgaCtaId ;  /* 0x00000000000879c3 */ /* 0x000e220000008800 */
[----:B------:R-:W-:Y:S01]  /*01c0*/  UMOV UR4, 0x400 ;  /* 0x0000040000047882 */ /* 0x000fe20000000000 */
[----:B------:R-:W-:Y:S01]  /*01d0*/  UMOV UR5, 0x1 ;  /* 0x0000000100057882 */ /* 0x000fe20000000000 */
[----:B------:R-:W-:Y:S02]  /*01e0*/  UMOV UR6, 0x80 ;  /* 0x0000008000067882 */ /* 0x000fe40000000000 */
[----:B------:R-:W-:-:S04]  /*01f0*/  UIADD3 UR6, -UR6, 0x100000, URZ ;  /* 0x0010000006067890 */ /* 0x000fc8000fffe13f */
[----:B------:R-:W-:Y:S02]  /*0200*/  USHF.L.U32 UR7, UR6, 0xb, URZ ;  /* 0x0000000b06077899 */ /* 0x000fe4000800063f */
[----:B------:R-:W-:Y:S02]  /*0210*/  USHF.L.U32 UR6, UR6, 0x1, URZ ;  /* 0x0000000106067899 */ /* 0x000fe4000800063f */
[----:B0-----:R-:W-:Y:S02]  /*0220*/  ULEA UR8, UR8, UR4, 0x18 ;  /* 0x0000000408087291 */ /* 0x001fe4000f8ec03f */
[----:B------:R-:W-:-:S04]  /*0230*/  UIADD3 UR4, -UR5, 0x100000, URZ ;  /* 0x0010000005047890 */ /* 0x000fc8000fffe13f */
[----:B------:R-:W-:Y:S02]  /*0240*/  USHF.L.U32 UR5, UR4, 0xb, URZ ;  /* 0x0000000b04057899 */ /* 0x000fe4000800063f */
[----:B------:R-:W-:Y:S01]  /*0250*/  USHF.L.U32 UR4, UR4, 0x1, URZ ;  /* 0x0000000104047899 */ /* 0x000fe2000800063f */
[----:B------:R-:W0:Y:S11]  /*0260*/  FENCE.VIEW.ASYNC.S ;  /* 0x00000000000073c6 */ /* 0x000e360000000000 */
[----:B0-----:R0:W1:Y:S01]  /*0270*/  SYNCS.EXCH.64 URZ, [UR8+0x37800], UR4 ;  /* 0x03780004083f75b2 */ /* 0x0010620008000100 */
[----:B------:R0:W2:Y:S01]  /*0280*/  SYNCS.EXCH.64 URZ, [UR8+0x37928], UR6 ;  /* 0x03792806083f75b2 */ /* 0x0000a20008000100 */
[----:B------:R0:W3:Y:S01]  /*0290*/  SYNCS.EXCH.64 URZ, [UR8+0x37808], UR4 ;  /* 0x03780804083f75b2 */ /* 0x0000e20008000100 */
[----:B------:R0:W4:Y:S01]  /*02a0*/  SYNCS.EXCH.64 URZ, [UR8+0x37930], UR6 ;  /* 0x03793006083f75b2 */ /* 0x0001220008000100 */
[----:B------:R0:W0:Y:S01]  /*02b0*/  SYNCS.EXCH.64 URZ, [UR8+0x37810], UR4 ;  /* 0x03781004083f75b2 */ /* 0x0000220008000100 */
        /* <DEDUP_REMOVED lines=69> */
[----:B-1234-:R-:W-:Y:S01]  /*0710*/  NOP ;  /* 0x0000000000007918 */ /* 0x01efe20000000000 */
.L_x_3:
[----:B0-----:R-:W-:Y:S05]  /*0720*/  BSYNC B0 ;  /* 0x0000000000007941 */ /* 0x001fea0003800000 */
.L_x_2:
[----:B------:R-:W-:Y:S01]  /*0730*/  ULDC.64 UR4, c[0x0][0x598] ;  /* 0x0001660000047ab9 */ /* 0x000fe20000000a00 */
[----:B------:R-:W-:Y:S01]  /*0740*/  LOP3.LUT R3, R3, 0xfffffffc, RZ, 0xc0, !PT ;  /* 0xfffffffc03037812 */ /* 0x000fe200078ec0ff */
[----:B------:R-:W-:Y:S01]  /*0750*/  NOP ;  /* 0x0000000000007918 */ /* 0x000fe20000000000 */
[----:B------:R-:W-:Y:S01]  /*0760*/  ISETP.NE.U32.AND P0, PT, RZ, UR4, PT ;  /* 0x00000004ff007c0c */ /* 0x000fe2000bf05070 */
[----:B------:R-:W-:Y:S01]  /*0770*/  NOP ;  /* 0x0000000000007918 */ /* 0x000fe20000000000 */
[----:B------:R-:W-:Y:S01]  /*0780*/  BAR.SYNC.DEFER_BLOCKING 0x0 ;  /* 0x0000000000007b1d */ /* 0x000fe20000010000 */
[----:B------:R-:W-:Y:S01]  /*0790*/  IMAD.IADD R6, R2, 0x1, -R3 ;  /* 0x0000000102067824 */ /* 0x000fe200078e0a03 */
[----:B------:R-:W-:Y:S02]  /*07a0*/  ISETP.NE.AND.EX P0, PT, RZ, UR5, PT, P0 ;  /* 0x00000005ff007c0c */ /* 0x000fe4000bf05300 */
[C---:B------:R-:W-:Y:S02]  /*07b0*/  ISETP.NE.AND P2, PT, R7.reuse, 0x1, PT ;  /* 0x000000010700780c */ /* 0x040fe40003f45270 */
[----:B------:R-:W-:Y:S01]  /*07c0*/  LOP3.LUT P1, RZ, R7, R6, RZ, 0xfc, !PT ;  /* 0x0000000607ff7212 */ /* 0x000fe2000782fcff */
[----:B------:R-:W-:-:S03]  /*07d0*/  ULDC.64 UR12, c[0x0][0x208] ;  /* 0x00008200000c7ab9 */ /* 0x000fc60000000a00 */
[----:B------:R-:W-:-:S04]  /*07e0*/  SEL R2, RZ, 0x1, P1 ;  /* 0x00000001ff027807 */ /* 0x000fc80000800000 */
[----:B------:R-:W-:Y:S01]  /*07f0*/  SEL R2, R2, 0x2, P2 ;  /* 0x0000000202027807 */ /* 0x000fe20001000000 */
[----:B------:R-:W-:Y:S06]  /*0800*/  @!P0 BRA `(.L_x_4) ;  /* 0x00000000001c8947 */ /* 0x000fec0003800000 */
[----:B------:R-:W0:Y:S02]  /*0810*/  LDC.64 R4, c[0x0][0x598] ;  /* 0x00016600ff047b82 */ /* 0x000e240000000a00 */
[----:B0-----:R-:W2:Y:S02]  /*0820*/  LDG.E.64 R4, desc[UR12][R4.64] ;  /* 0x0000000c04047981 */ /* 0x001ea4000c1e1b00 */
[----:B--2---:R-:W-:-:S04]  /*0830*/  ISETP.NE.U32.AND P0, PT, R4, RZ, PT ;  /* 0x000000ff0400720c */ /* 0x004fc80003f05070 */
[----:B------:R-:W-:-:S13]  /*0840*/  ISETP.NE.AND.EX P0, PT, R5, RZ, PT, P0 ;  /* 0x000000ff0500720c */ /* 0x000fda0003f05300 */
[----:B------:R-:W-:Y:S05]  /*0850*/  @!P0 BRA `(.L_x_4) ;  /* 0x0000000000088947 */ /* 0x000fea0003800000 */
[----:B------:R2:W5:Y:S01]  /*0860*/  LD.E R0, desc[UR12][R4.64] ;  /* 0x0000000c04007980 */ /* 0x000562000c101900 */
[----:B------:R-:W-:Y:S05]  /*0870*/  BRA `(.L_x_5) ;  /* 0x0000000000207947 */ /* 0x000fea0003800000 */
.L_x_4:
[----:B------:R-:W-:Y:S02]  /*0880*/  ULDC.64 UR4, c[0x0][0x588] ;  /* 0x0001620000047ab9 */ /* 0x000fe40000000a00 */
[----:B------:R-:W-:-:S04]  /*0890*/  ISETP.NE.U32.AND P0, PT, RZ, UR4, PT ;  /* 0x00000004ff007c0c */ /* 0x000fc8000bf05070 */
[----:B------:R-:W-:-:S13]  /*08a0*/  ISETP.NE.AND.EX P0, PT, RZ, UR5, PT, P0 ;  /* 0x00000005ff007c0c */ /* 0x000fda000bf05300 */
[----:B------:R-:W-:Y:S05]  /*08b0*/  @!P0 BRA `(.L_x_6) ;  /* 0x00000000000c8947 */ /* 0x000fea0003800000 */
[----:B------:R-:W0:Y:S02]  /*08c0*/  LDC.64 R4, c[0x0][0x588] ;  /* 0x00016200ff047b82 */ /* 0x000e240000000a00 */
[----:B0-----:R0:W5:Y:S01]  /*08d0*/  LDG.E R0, desc[UR12][R4.64] ;  /* 0x0000000c04007981 */ /* 0x001162000c1e1900 */
[----:B------:R-:W-:Y:S05]  /*08e0*/  BRA `(.L_x_5) ;  /* 0x0000000000047947 */ /* 0x000fea0003800000 */
.L_x_6:
[----:B------:R-:W1:Y:S02]  /*08f0*/  LDC R0, c[0x0][0x580] ;  /* 0x00016000ff007b82 */ /* 0x000e640000000800 */
.L_x_5:
[----:B------:R-:W-:Y:S02]  /*0900*/  ULDC.64 UR4, c[0x0][0x5a0] ;  /* 0x0001680000047ab9 */ /* 0x000fe40000000a00 */
[----:B------:R-:W-:-:S04]  /*0910*/  ISETP.NE.U32.AND P0, PT, RZ, UR4, PT ;  /* 0x00000004ff007c0c */ /* 0x000fc8000bf05070 */
[----:B------:R-:W-:-:S13]  /*0920*/  ISETP.NE.AND.EX P0, PT, RZ, UR5, PT, P0 ;  /* 0x00000005ff007c0c */ /* 0x000fda000bf05300 */
[----:B------:R-:W-:Y:S05]  /*0930*/  @!P0 BRA `(.L_x_7) ;  /* 0x00000000001c8947 */ /* 0x000fea0003800000 */
[----:B0-2---:R-:W0:Y:S02]  /*0940*/  LDC.64 R4, c[0x0][0x5a0] ;  /* 0x00016800ff047b82 */ /* 0x005e240000000a00 */
[----:B0-----:R-:W2:Y:S02]  /*0950*/  LDG.E.64 R4, desc[UR12][R4.64] ;  /* 0x0000000c04047981 */ /* 0x001ea4000c1e1b00 */
[----:B--2---:R-:W-:-:S04]  /*0960*/  ISETP.NE.U32.AND P0, PT, R4, RZ, PT ;  /* 0x000000ff0400720c */ /* 0x004fc80003f05070 */
[----:B------:R-:W-:-:S13]  /*0970*/  ISETP.NE.AND.EX P0, PT, R5, RZ, PT, P0 ;  /* 0x000000ff0500720c */ /* 0x000fda0003f05300 */
[----:B------:R-:W-:Y:S05]  /*0980*/  @!P0 BRA `(.L_x_7) ;  /* 0x0000000000088947 */ /* 0x000fea0003800000 */
[----:B------:R0:W5:Y:S01]  /*0990*/  LD.E R8, desc[UR12][R4.64] ;  /* 0x0000000c04087980 */ /* 0x000162000c101900 */
[----:B------:R-:W-:Y:S05]  /*09a0*/  BRA `(.L_x_8) ;  /* 0x0000000000207947 */ /* 0x000fea0003800000 */
.L_x_7:
[----:B------:R-:W-:Y:S02]  /*09b0*/  ULDC.64 UR4, c[0x0][0x590] ;  /* 0x0001640000047ab9 */ /* 0x000fe40000000a00 */
[----:B------:R-:W-:-:S04]  /*09c0*/  ISETP.NE.U32.AND P0, PT, RZ, UR4, PT ;  /* 0x00000004ff007c0c */ /* 0x000fc8000bf05070 */
[----:B------:R-:W-:-:S13]  /*09d0*/  ISETP.NE.AND.EX P0, PT, RZ, UR5, PT, P0 ;  /* 0x00000005ff007c0c */ /* 0x000fda000bf05300 */
[----:B------:R-:W-:Y:S05]  /*09e0*/  @!P0 BRA `(.L_x_9) ;  /* 0x00000000000c8947 */ /* 0x000fea0003800000 */
[----:B------:R-:W3:Y:S02]  /*09f0*/  LDC.64 R8, c[0x0][0x590] ;  /* 0x00016400ff087b82 */ /* 0x000ee40000000a00 */
[----:B---3--:R4:W5:Y:S01]  /*0a00*/  LDG.E R8, desc[UR12][R8.64] ;  /* 0x0000000c08087981 */ /* 0x008962000c1e1900 */
[----:B------:R-:W-:Y:S05]  /*0a10*/  BRA `(.L_x_8) ;  /* 0x0000000000047947 */ /* 0x000fea0003800000 */
.L_x_9:
[----:B------:R-:W3:Y:S02]  /*0a20*/  LDC R8, c[0x0][0x584] ;  /* 0x00016100ff087b82 */ /* 0x000ee40000000800 */
.L_x_8:
[----:B------:R-:W1:Y:S01]  /*0a30*/  LDC R3, c[0x0][0x3c4] ;  /* 0x0000f100ff037b82 */ /* 0x000e620000000800 */
[----:B------:R-:W-:-:S07]  /*0a40*/  ISETP.NE.AND P0, PT, R7, RZ, PT ;  /* 0x000000ff0700720c */ /* 0x000fce0003f05270 */
[----:B------:R-:W4:Y:S01]  /*0a50*/  LDC.64 R12, c[0x0][0x3c8] ;  /* 0x0000f200ff0c7b82 */ /* 0x000f220000000a00 */
[----:B-1----:R-:W-:-:S05]  /*0a60*/  VIADD R3, R3, 0x1f ;  /* 0x0000001f03037836 */ /* 0x002fca0000000000 */
[----:B0-2---:R-:W-:-:S04]  /*0a70*/  SHF.R.S32.HI R4, RZ, 0x1f, R3 ;  /* 0x0000001fff047819 */ /* 0x005fc80000011403 */
[----:B------:R-:W-:-:S04]  /*0a80*/  LEA.HI R4, R4, R3, RZ, 0x5 ;  /* 0x0000000304047211 */ /* 0x000fc800078f28ff */
[----:B------:R-:W-:-:S05]  /*0a90*/  SHF.R.S32.HI R5, RZ, 0x5, R4 ;  /* 0x00000005ff057819 */ /* 0x000fca0000011404 */
[----:B----4-:R-:W-:-:S04]  /*0aa0*/  IMAD R4, R5, R12, RZ ;  /* 0x0000000c05047224 */ /* 0x010fc800078e02ff */
[----:B------:R-:W-:Y:S01]  /*0ab0*/  IMAD R3, R4, R13, RZ ;  /* 0x0000000d04037224 */ /* 0x000fe200078e02ff */
[----:B------:R-:W-:Y:S06]  /*0ac0*/  @!P0 BRA `(.L_x_10) ;  /* 0x00000050002c8947 */ /* 0x000fec0003800000 */
[----:B------:R-:W-:-:S13]  /*0ad0*/  ISETP.NE.AND P0, PT, R7, 0x1, PT ;  /* 0x000000010700780c */ /* 0x000fda0003f05270 */
[----:B------:R-:W-:Y:S05]  /*0ae0*/  @P0 EXIT ;  /* 0x000000000000094d */ /* 0x000fea0003800000 */
[----:B------:R-:W-:Y:S01]  /*0af0*/  ISETP.GE.AND P0, PT, R3, 0x1, PT ;  /* 0x000000010300780c */ /* 0x000fe20003f06270 */
[----:B------:R-:W-:Y:S01]  /*0b00*/  UMOV UR4, URZ ;  /* 0x0000003f00047c82 */ /* 0x000fe20008000000 */
[----:B------:R-:W-:Y:S02]  /*0b10*/  CS2R R86, SRZ ;  /* 0x0000000000567805 */ /* 0x000fe4000001ff00 */
[----:B------:R-:W-:Y:S02]  /*0b20*/  CS2R R24, SRZ ;  /* 0x0000000000187805 */ /* 0x000fe4000001ff00 */
[----:B------:R-:W-:Y:S02]  /*0b30*/  CS2R R26, SRZ ;  /* 0x00000000001a7805 */ /* 0x000fe4000001ff00 */
[----:B------:R-:W-:Y:S02]  /*0b40*/  CS2R R28, SRZ ;  /* 0x00000000001c7805 */ /* 0x000fe4000001ff00 */
[----:B------:R-:W-:-:S02]  /*0b50*/  CS2R R30, SRZ ;  /* 0x00000000001e7805 */ /* 0x000fc4000001ff00 */
[----:B------:R-:W-:Y:S02]  /*0b60*/  CS2R R32, SRZ ;  /* 0x0000000000207805 */ /* 0x000fe4000001ff00 */
        /* <DEDUP_REMOVED lines=25> */
[----:B------:R-:W-:Y:S01]  /*0d00*/  CS2R R84, SRZ ;  /* 0x0000000000547805 */ /* 0x000fe2000001ff00 */
[----:B------:R-:W-:Y:S06]  /*0d10*/  @!P0 BRA `(.L_x_11) ;  /* 0x0000000000648947 */ /* 0x000fec0003800000 */
[----:B------:R-:W-:-:S04]  /*0d20*/  LOP3.LUT R4, R2, 0x1, RZ, 0xfc, !PT ;  /* 0x0000000102047812 */ /* 0x000fc800078efcff */
[----:B------:R-:W-:-:S13]  /*0d30*/  ISETP.NE.AND P0, PT, R4, 0x3, PT ;  /* 0x000000030400780c */ /* 0x000fda0003f05270 */
[----:B------:R-:W-:Y:S05]  /*0d40*/  @!P0 BRA `(.L_x_12) ;  /* 0x0000000000048947 */ /* 0x000fea0003800000 */
[----:B------:R-:W-:Y:S01]  /*0d50*/  BPT.TRAP 0x1 ;  /* 0x000000040000795c */ /* 0x000fe20000300000 */
.L_x_12:
[----:B------:R-:W0:Y:S01]  /*0d60*/  S2UR UR5, SR_CgaCtaId ;  /* 0x00000000000579c3 */ /* 0x000e220000008800 */
[----:B------:R-:W-:Y:S01]  /*0d70*/  SHF.L.U32 R4, RZ, 0x1f, RZ ;  /* 0x0000001fff047819 */ /* 0x000fe200000006ff */
[----:B------:R-:W-:Y:S02]  /*0d80*/  UMOV UR4, 0x400 ;  /* 0x0000040000047882 */ /* 0x000fe40000000000 */
[----:B0-----:R-:W-:-:S12]  /*0d90*/  ULEA UR4, UR5, UR4, 0x18 ;  /* 0x0000000405047291 */ /* 0x001fd8000f8ec03f */
.L_x_13:
[----:B0-----:R-:W-:-:S04]  /*0da0*/  IMAD.U32 R5, RZ, RZ, UR4 ;  /* 0x00000004ff057e24 */ /* 0x001fc8000f8e00ff */
[----:B------:R0:W1:Y:S03]  /*0db0*/  SYNCS.PHASECHK.TRANS64.TRYWAIT P0, [R5+URZ+0x37800], R4 ;  /* 0x03780004050075a7 */ /* 0x000066000800017f */
[----:B-1----:R-:W-:Y:S05]  /*0dc0*/  @!P0 NANOSLEEP.SYNCS 0x989680 ;  /* 0x009896800000895d */ /* 0x002fea0003900000 */
[----:B------:R-:W1:Y:S02]  /*0dd0*/  @!P0 SYNCS.PHASECHK.TRANS64 P0, [R5+URZ+0x37800], R4 ;  /* 0x03780004050085a7 */ /* 0x000e64000800007f */
[----:B-1----:R-:W-:Y:S05]  /*0de0*/  @!P0 BRA `(.L_x_13) ;  /* 0xfffffffc00ec8947 */ /* 0x002fea000383ffff */
[----:B------:R-:W-:Y:S01]  /*0df0*/  UIADD3 UR5, UR4, 0x12800, URZ ;  /* 0x0001280004057890 */ /* 0x000fe2000fffe03f */
[----:B------:R-:W-:Y:S01]  /*0e00*/  WARPGROUP.ARRIVE ;  /* 0x00000000000079c5 */ /* 0x000fe20000000000 */
[----:B------:R-:W-:Y:S02]  /*0e10*/  USHF.R.U32.HI UR4, URZ, 0x4, UR4 ;  /* 0x000000043f047899 */ /* 0x000fe40008011604 */
[----:B------:R-:W-:Y:S02]  /*0e20*/  USHF.R.U32.HI UR5, URZ, 0x4, UR5 ;  /* 0x000000043f057899 */ /* 0x000fe40008011605 */
[----:B------:R-:W-:Y:S02]  /*0e30*/  ULOP3.LUT UR4, UR4, 0x3fff, URZ, 0xc0, !UPT ;  /* 0x00003fff04047892 */ /* 0x000fe4000f8ec03f */
[----:B------:R-:W-:Y:S02]  /*0e40*/  ULOP3.LUT UR5, UR5, 0x3fff, URZ, 0xc0, !UPT ;  /* 0x00003fff05057892 */ /* 0x000fe4000f8ec03f */
[----:B------:R-:W-:-:S02]  /*0e50*/  ULOP3.LUT UR4, UR4, 0x10000, URZ, 0xfc, !UPT ;  /* 0x0001000004047892 */ /* 0x000fc4000f8efc3f */
[----:B------:R-:W-:Y:S01]  /*0e60*/  ULOP3.LUT UR6, UR5, 0x10000, URZ, 0xfc, !UPT ;  /* 0x0001000005067892 */ /* 0x000fe2000f8efc3f */
[----:B------:R-:W-:Y:S02]  /*0e70*/  UMOV UR7, 0xc0000010 ;  /* 0xc000001000077882 */ /* 0x000fe40000000000 */
[----:B------:R-:W-:-:S06]  /*0e80*/  UMOV UR5, 0xc0000010 ;  /* 0xc000001000057882 */ /* 0x000fcc0000000000 */
[----:B------:R-:W-:Y:S01]  /*0e90*/  QGMMA.64x128x32.F32.E4M3.E4M3 R24, gdesc[UR4], RZ, !UPT, gsb0 ;  /* 0x01e00000041879f3 */ /* 0x000fe2000c0008ff */
[----:B------:R-:W-:-:S05]  /*0ea0*/  UMOV UR4, 0x1 ;  /* 0x0000000100047882 */ /* 0x000fca0000000000 */
.L_x_11:
[----:B0-----:R-:W-:-:S05]  /*0eb0*/  VIMNMX R4, R3, 0x1, PT ;  /* 0x0000000103047848 */ /* 0x001fca0003fe0100 */
[----:B------:R-:W-:-:S05]  /*0ec0*/  IMAD.IADD R7, R3, 0x1, -R4 ;  /* 0x0000000103077824 */ /* 0x000fca00078e0a04 */
[----:B------:R-:W-:-:S13]  /*0ed0*/  ISETP.GE.AND P0, PT, R7, 0x1, PT ;  /* 0x000000010700780c */ /* 0x000fda0003f06270 */
[----:B------:R-:W-:Y:S05]  /*0ee0*/  @!P0 BRA `(.L_x_14) ;  /* 0x0000000000d48947 */ /* 0x000fea0003800000 */
[----:B------:R-:W0:Y:S01]  /*0ef0*/  S2UR UR6, SR_CgaCtaId ;  /* 0x00000000000679c3 */ /* 0x000e220000008800 */
[----:B------:R-:W-:Y:S01]  /*0f00*/  UMOV UR5, 0x400 ;  /* 0x0000040000057882 */ /* 0x000fe20000000000 */
[----:B------:R-:W-:Y:S01]  /*0f10*/  LOP3.LUT R10, R2, 0x1, RZ, 0xfc, !PT ;  /* 0x00000001020a7812 */ /* 0x000fe200078efcff */
[----:B------:R-:W-:Y:S01]  /*0f20*/  IMAD.MOV.U32 R9, RZ, RZ, RZ ;  /* 0x000000ffff097224 */ /* 0x000fe200078e00ff */
[----:B------:R-:W-:Y:S01]  /*0f30*/  UISETP.NE.U32.AND UP0, UPT, UR4, URZ, UPT ;  /* 0x0000003f0400728c */ /* 0x000fe2000bf05070 */
[----:B------:R-:W-:Y:S01]  /*0f40*/  IMAD.MOV.U32 R4, RZ, RZ, R7 ;  /* 0x000000ffff047224 */ /* 0x000fe200078e0007 */
[----:B0-----:R-:W-:-:S04]  /*0f50*/  ULEA UR7, UR6, UR5, 0x18 ;  /* 0x0000000506077291 */ /* 0x001fc8000f8ec03f */
[----:B------:R-:W-:Y:S02]  /*0f60*/  UIADD3 UR6, UR7, 0x12800, URZ ;  /* 0x0001280007067890 */ /* 0x000fe4000fffe03f */
[----:B------:R-:W-:Y:S02]  /*0f70*/  USHF.R.U32.HI UR5, URZ, 0x4, UR7 ;  /* 0x000000043f057899 */ /* 0x000fe40008011607 */
[----:B------:R-:W-:Y:S02]  /*0f80*/  USHF.R.U32.HI UR6, URZ, 0x4, UR6 ;  /* 0x000000043f067899 */ /* 0x000fe40008011606 */
[----:B------:R-:W-:Y:S02]  /*0f90*/  ULOP3.LUT UR5, UR5, 0x3fff, URZ, 0xc0, !UPT ;  /* 0x00003fff05057892 */ /* 0x000fe4000f8ec03f */
[----:B------:R-:W-:Y:S02]  /*0fa0*/  ULOP3.LUT UR6, UR6, 0x3fff, URZ, 0xc0, !UPT ;  /* 0x00003fff06067892 */ /* 0x000fe4000f8ec03f */
[----:B------:R-:W-:-:S02]  /*0fb0*/  ULOP3.LUT UR14, UR5, 0x10000, URZ, 0xfc, !UPT ;  /* 0x00010000050e7892 */ /* 0x000fc4000f8efc3f */
[----:B------:R-:W-:Y:S01]  /*0fc0*/  ULOP3.LUT UR15, UR6, 0x10000, URZ, 0xfc, !UPT ;  /* 0x00010000060f7892 */ /* 0x000fe2000f8efc3f */
[----:B------:R-:W-:-:S11]  /*0fd0*/  UMOV UR5, URZ ;  /* 0x0000003f00057c82 */ /* 0x000fd60008000000 */
.L_x_19:
[----:B------:R-:W-:-:S13]  /*0fe0*/  ISETP.NE.AND P1, PT, R10, 0x3, PT ;  /* 0x000000030a00780c */ /* 0x000fda0003f25270 */
[----:B0-----:R-:W-:Y:S05]  /*0ff0*/  @!P1 BRA `(.L_x_15) ;  /* 0x0000000000049947 */ /* 0x001fea0003800000 */
[----:B------:R-:W-:Y:S01]  /*1000*/  BPT.TRAP 0x1 ;  /* 0x000000040000795c */ /* 0x000fe20000300000 */
.L_x_15:
[----:B------:R-:W-:Y:S01]  /*1010*/  SHF.L.U32 R5, R9, 0x1f, RZ ;  /* 0x0000001f09057819 */ /* 0x000fe200000006ff */
[----:B------:R-:W-:-:S12]  /*1020*/  ULEA UR6, UR4, UR7, 0x3 ;  /* 0x0000000704067291 */ /* 0x000fd8000f8e183f */
.L_x_16:
[----:B0-----:R-:W-:-:S04]  /*1030*/  IMAD.U32 R6, RZ, RZ, UR6 ;  /* 0x00000006ff067e24 */ /* 0x001fc8000f8e00ff */
[----:B------:R0:W1:Y:S03]  /*1040*/  SYNCS.PHASECHK.TRANS64.TRYWAIT P0, [R6+URZ+0x37800], R5 ;  /* 0x03780005060075a7 */ /* 0x000066000800017f */
[----:B-1----:R-:W-:Y:S05]  /*1050*/  @!P0 NANOSLEEP.SYNCS 0x989680 ;  /* 0x009896800000895d */ /* 0x002fea0003900000 */
[----:B------:R-:W1:Y:S02]  /*1060*/  @!P0 SYNCS.PHASECHK.TRANS64 P0, [R6+URZ+0x37800], R5 ;  /* 0x03780005060085a7 */ /* 0x000e64000800007f */
[----:B-1----:R-:W-:Y:S05]  /*1070*/  @!P0 BRA `(.L_x_16) ;  /* 0xfffffffc00ec8947 */ /* 0x002fea000383ffff */
[----:B------:R-:W-:Y:S01]  /*1080*/  ULEA UR8, UR4, UR14, 0x7 ;  /* 0x0000000e04087291 */ /* 0x000fe2000f8e383f */
[----:B------:R-:W-:Y:S01]  /*1090*/  WARPGROUP.ARRIVE ;  /* 0x00000000000079c5 */ /* 0x000fe20000000000 */
[----:B------:R-:W-:Y:S01]  /*10a0*/  ULEA UR10, UR4, UR15, 0x8 ;  /* 0x0000000f040a7291 */ /* 0x000fe2000f8e403f */
[----:B------:R-:W-:Y:S01]  /*10b0*/  UMOV UR9, 0xc0000010 ;  /* 0xc000001000097882 */ /* 0x000fe20000000000 */
[----:B------:R-:W-:-:S07]  /*10c0*/  UMOV UR11, 0xc0000010 ;  /* 0xc0000010000b7882 */ /* 0x000fce0000000000 */
[----:B------:R-:W-:Y:S03]  /*10d0*/  QGMMA.64x128x32.F32.E4M3.E4M3 R24, gdesc[UR8], R24, UP0, gsb0 ;  /* 0x01e00000081879f3 */ /* 0x000fe6000b800818 */
[----:B------:R-:W-:Y:S02]  /*10e0*/  WARPGROUP.DEPBAR.LE gsb0, 0x1 ;  /* 0x00008000000079c5 */ /* 0x000fe40000010100 */
[----:B------:R-:W-:Y:S05]  /*10f0*/  @!P1 BRA `(.L_x_17) ;  /* 0x0000000000049947 */ /* 0x000fea0003800000 */
[----:B------:R-:W-:Y:S01]  /*1100*/  BPT.TRAP 0x1 ;  /* 0x000000040000795c */ /* 0x000fe20000300000 */
.L_x_17:
[----:B------:R-:W-:Y:S01]  /*1110*/  ULEA UR6, UR5, UR7, 0x3 ;  /* 0x0000000705067291 */ /* 0x000fe2000f8e183f */
[----:B------:R-:W-:-:S03]  /*1120*/  ISETP.GT.U32.AND P0, PT, R2, 0x1, PT ;  /* 0x000000010200780c */ /* 0x000fc60003f04070 */
[----:B------:R-:W-:-:S04]  /*1130*/  UIADD3 UR6, UR6, 0x37928, URZ ;  /* 0x0003792806067890 */ /* 0x000fc8000fffe03f */
[----:B------:R-:W-:-:S09]  /*1140*/  UPRMT UR6, URZ, 0x654, UR6 ;  /* 0x000006543f067896 */ /* 0x000fd20008000006 */
[----:B------:R-:W-:Y:S01]  /*1150*/  SYNCS.ARRIVE.TRANS64.RED.A1T0 RZ, [UR6], RZ ;  /* 0x000000ffffff79a7 */ /* 0x000fe20008100406 */
[----:B------:R-:W-:Y:S05]  /*1160*/  @P0 BRA `(.L_x_18) ;  /* 0x0000000000040947 */ /* 0x000fea0003800000 */
[----:B------:R-:W-:Y:S01]  /*1170*/  BPT.TRAP 0x1 ;  /* 0x000000040000795c */ /* 0x000fe20000300000 */
.L_x_18:
[----:B------:R-:W-:Y:S01]  /*1180*/  UIADD3 UR4, UR4, 0x1, URZ ;  /* 0x0000000104047890 */ /* 0x000fe2000fffe03f */
[C---:B------:R-:W-:Y:S01]  /*1190*/  ISETP.GT.AND P0, PT, R4.reuse, 0x1, PT ;  /* 0x000000010400780c */ /* 0x040fe20003f04270 */
[----:B------:R-:W-:Y:S01]  /*11a0*/  UIADD3 UR5, UR5, 0x1, URZ ;  /* 0x0000000105057890 */ /* 0x000fe2000fffe03f */
[----:B------:R-:W-:Y:S01]  /*11b0*/  VIADD R4, R4, 0xffffffff ;  /* 0xffffffff04047836 */ /* 0x000fe20000000000 */
[----:B------:R-:W-:Y:S02]  /*11c0*/  UISETP.NE.AND UP0, UPT, UR4, 0x25, UPT ;  /* 0x000000250400788c */ /* 0x000fe4000bf05270 */
[----:B------:R-:W-:Y:S02]  /*11d0*/  UISETP.NE.AND UP1, UPT, UR5, 0x25, UPT ;  /* 0x000000250500788c */ /* 0x000fe4000bf25270 */
[----:B------:R-:W-:Y:S02]  /*11e0*/  USEL UR6, URZ, 0x1, UP0 ;  /* 0x000000013f067887 */ /* 0x000fe40008000000 */
[----:B------:R-:W-:-:S02]  /*11f0*/  USEL UR4, UR4, URZ, UP0 ;  /* 0x0000003f04047287 */ /* 0x000fc40008000000 */
[----:B------:R-:W-:Y:S02]  /*1200*/  USEL UR5, UR5, URZ, UP1 ;  /* 0x0000003f05057287 */ /* 0x000fe40008800000 */
[----:B------:R-:W-:Y:S01]  /*1210*/  UPLOP3.LUT UP0, UPT, UPT, UPT, UPT, 0x80, 0x0 ;  /* 0x000000000000789c */ /* 0x000fe20003f0f070 */
[----:B------:R-:W-:Y:S01]  /*1220*/  LOP3.LUT R9, R9, UR6, RZ, 0x3c, !PT ;  /* 0x0000000609097c12 */ /* 0x000fe2000f8e3cff */
[----:B------:R-:W-:Y:S09]  /*1230*/  @P0 BRA `(.L_x_19) ;  /* 0xfffffffc00680947 */ /* 0x000ff2000383ffff */
.L_x_14:
[----:B------:R-:W-:Y:S01]  /*1240*/  ISETP.GE.AND P0, PT, R3, 0x1, PT ;  /* 0x000000010300780c */ /* 0x000fe20003f06270 */
[----:B------:R-:W-:-:S12]  /*1250*/  WARPGROUP.DEPBAR.LE gsb0, 0x0 ;  /* 0x00008000000079c5 */ /* 0x000fd80000010000 */
[----:B------:R-:W-:Y:S05]  /*1260*/  @!P0 BRA `(.L_x_20) ;  /* 0x00000000004c8947 */ /* 0x000fea0003800000 */
[----:B------:R-:W-:-:S04]  /*1270*/  LOP3.LUT R3, R2, 0x1, RZ, 0xfc, !PT ;  /* 0x0000000102037812 */ /* 0x000fc800078efcff */
[----:B------:R-:W-:-:S13]  /*1280*/  ISETP.NE.AND P0, PT, R3, 0x3, PT ;  /* 0x000000030300780c */ /* 0x000fda0003f05270 */
[----:B------:R-:W-:Y:S05]  /*1290*/  @!P0 BRA `(.L_x_21) ;  /* 0x0000000000048947 */ /* 0x000fea0003800000 */
[----:B------:R-:W-:Y:S01]  /*12a0*/  BPT.TRAP 0x1 ;  /* 0x000000040000795c */ /* 0x000fe20000300000 */
.L_x_21:
[----:B0-----:R-:W0:Y:S01]  /*12b0*/  S2R R6, SR_CgaCtaId ;  /* 0x0000000000067919 */ /* 0x001e220000008800 */
[----:B------:R-:W-:Y:S01]  /*12c0*/  IMAD.WIDE.U32 R4, R7, -0x45306eb3, RZ ;  /* 0xbacf914d07047825 */ /* 0x000fe200078e00ff */
[----:B------:R-:W-:-:S03]  /*12d0*/  ISETP.GT.U32.AND P0, PT, R2, 0x1, PT ;  /* 0x000000010200780c */ /* 0x000fc60003f04070 */
[----:B------:R-:W-:-:S05]  /*12e0*/  IMAD.IADD R3, R7, 0x1, -R5 ;  /* 0x0000000107037824 */ /* 0x000fca00078e0a05 */
[----:B------:R-:W-:-:S04]  /*12f0*/  LEA.HI R3, R3, R5, RZ, 0x1f ;  /* 0x0000000503037211 */ /* 0x000fc800078ff8ff */
[----:B------:R-:W-:Y:S02]  /*1300*/  SHF.R.U32.HI R4, RZ, 0x5, R3 ;  /* 0x00000005ff047819 */ /* 0x000fe40000011603 */
[----:B------:R-:W-:-:S03]  /*1310*/  MOV R3, 0x400 ;  /* 0x0000040000037802 */ /* 0x000fc60000000f00 */
[----:B------:R-:W-:Y:S01]  /*1320*/  IMAD R4, R4, -0x25, R7 ;  /* 0xffffffdb04047824 */ /* 0x000fe200078e0207 */
[----:B0-----:R-:W-:-:S05]  /*1330*/  LEA R3, R6, R3, 0x18 ;  /* 0x0000000306037211 */ /* 0x001fca00078ec0ff */
[----:B------:R-:W-:-:S04]  /*1340*/  IMAD R4, R4, 0x8, R3 ;  /* 0x0000000804047824 */ /* 0x000fc800078e0203 */
[----:B------:R-:W-:-:S05]  /*1350*/  VIADD R4, R4, 0x37928 ;  /* 0x0003792804047836 */ /* 0x000fca0000000000 */
[----:B------:R-:W-:-:S04]  /*1360*/  PRMT R4, RZ, 0x654, R4 ;  /* 0x00000654ff047816 */ /* 0x000fc80000000004 */
[----:B------:R1:W-:Y:S01]  /*1370*/  SYNCS.ARRIVE.TRANS64.RED.A1T0 RZ, [R4+URZ], RZ ;  /* 0x000000ff04ff79a7 */ /* 0x0003e2000810043f */
[----:B------:R-:W-:Y:S05]  /*1380*/  @P0 BRA `(.L_x_20) ;  /* 0x0000000000040947 */ /* 0x000fea0003800000 */
[----:B------:R-:W-:Y:S01]  /*1390*/  BPT.TRAP 0x1 ;  /* 0x000000040000795c */ /* 0x000fe20000300000 */
.L_x_20:
[----:B------:R-:W2:Y:S01]  /*13a0*/  S2R R3, SR_TID.X ;  /* 0x0000000000037919 */ /* 0x000ea20000002100 */
[----:B------:R-:W-:Y:S01]  /*13b0*/  ULDC.64 UR4, c[0x0][0x280] ;  /* 0x0000a00000047ab9 */ /* 0x000fe20000000a00 */
[----:B------:R-:W4:Y:S01]  /*13c0*/  S2R R9, SR_CTAID.Y ;  /* 0x0000000000097919 */ /* 0x000f220000002600 */
[----:B------:R-:W0:Y:S01]  /*13d0*/  S2R R7, SR_CTAID.X ;  /* 0x0000000000077919 */ /* 0x000e220000002500 */
[----:B--2---:R-:W-:-:S04]  /*13e0*/  SHF.R.S32.HI R2, RZ, 0x1f, R3 ;  /* 0x0000001fff027819 */ /* 0x004fc80000011403 */
[----:B------:R-:W-:Y:S01]  /*13f0*/  LEA.HI R2, R2, R3, RZ, 0x7 ;  /* 0x0000000302027211 */ /* 0x000fe200078f38ff */
[----:B----4-:R-:W-:-:S03]  /*1400*/  IMAD.SHL.U32 R9, R9, 0x80, RZ ;  /* 0x0000008009097824 */ /* 0x010fc600078e00ff */
[----:B------:R-:W-:Y:S01]  /*1410*/  LOP3.LUT R2, R2, 0xffffff80, RZ, 0xc0, !PT ;  /* 0xffffff8002027812 */ /* 0x000fe200078ec0ff */
[----:B0-----:R-:W-:Y:S01]  /*1420*/  IMAD.SHL.U32 R6, R7, 0x40, RZ ;  /* 0x0000004007067824 */ /* 0x001fe200078e00ff */
[----:B------:R-:W-:-:S03]  /*1430*/  ISETP.GE.AND P0, PT, R9, UR5, PT ;  /* 0x0000000509007c0c */ /* 0x000fc6000bf06270 */
[----:B------:R-:W-:Y:S01]  /*1440*/  IMAD.IADD R2, R3, 0x1, -R2 ;  /* 0x0000000103027824 */ /* 0x000fe200078e0a02 */
[----:B------:R-:W-:-:S04]  /*1450*/  ISETP.GE.OR P0, PT, R6, UR4, P0 ;  /* 0x0000000406007c0c */ /* 0x000fc80008706670 */
[----:B------:R-:W-:-:S04]  /*1460*/  SHF.R.S32.HI R3, RZ, 0x1f, R2 ;  /* 0x0000001fff037819 */ /* 0x000fc80000011402 */
[----:B-1----:R-:W-:-:S04]  /*1470*/  LEA.HI R4, R3, R2, RZ, 0x2 ;  /* 0x0000000203047211 */ /* 0x002fc800078f10ff */
[--C-:B------:R-:W-:Y:S02]  /*1480*/  SHF.R.S32.HI R12, RZ, 0x2, R4.reuse ;  /* 0x00000002ff0c7819 */ /* 0x100fe40000011404 */
[----:B------:R-:W-:-:S04]  /*1490*/  SHF.R.S32.HI R5, RZ, 0x1f, R4 ;  /* 0x0000001fff057819 */ /* 0x000fc80000011404 */
[----:B------:R-:W-:Y:S01]  /*14a0*/  LEA.HI R5, R5, R12, RZ, 0x3 ;  /* 0x0000000c05057211 */ /* 0x000fe200078f18ff */
[----:B------:R-:W-:Y:S06]  /*14b0*/  @P0 EXIT ;  /* 0x000000000000094d */ /* 0x000fec0003800000 */
[----:B------:R-:W-:Y:S01]  /*14c0*/  LOP3.LUT R13, R5, 0xfffffff8, RZ, 0xc0, !PT ;  /* 0xfffffff8050d7812 */ /* 0x000fe200078ec0ff */
[----:B------:R-:W0:Y:S01]  /*14d0*/  LDC.64 R10, c[0x0][0x5d0] ;  /* 0x00017400ff0a7b82 */ /* 0x000e220000000a00 */
[----:B------:R-:W-:Y:S01]  /*14e0*/  LOP3.LUT R5, R4, 0x7ffffffc, RZ, 0xc0, !PT ;  /* 0x7ffffffc04057812 */ /* 0x000fe200078ec0ff */
[----:B------:R-:W-:Y:S02]  /*14f0*/  ULDC.64 UR6, c[0x0][0x5c8] ;  /* 0x0001720000067ab9 */ /* 0x000fe40000000a00 */
[----:B------:R-:W-:Y:S02]  /*1500*/  IMAD.IADD R12, R12, 0x1, -R13 ;  /* 0x000000010c0c7824 */ /* 0x000fe400078e0a0d */
[----:B------:R-:W-:Y:S01]  /*1510*/  IMAD.IADD R5, R2, 0x1, -R5 ;  /* 0x0000000102057824 */ /* 0x000fe200078e0a05 */
[----:B------:R-:W-:Y:S02]  /*1520*/  LEA.HI R2, R3, R2, RZ, 0x5 ;  /* 0x0000000203027211 */ /* 0x000fe400078f28ff */
[----:B------:R-:W-:Y:S01]  /*1530*/  SHF.R.S32.HI R13, RZ, 0x1f, R12 ;  /* 0x0000001fff0d7819 */ /* 0x000fe2000001140c */
[----:B------:R-:W-:-:S02]  /*1540*/  IMAD.SHL.U32 R14, R5, 0x2, RZ ;  /* 0x00000002050e7824 */ /* 0x000fc400078e00ff */
[----:B------:R-:W-:Y:S01]  /*1550*/  IMAD.WIDE R4, R7, 0x40, R12 ;  /* 0x0000004007047825 */ /* 0x000fe200078e020c */
[----:B------:R-:W-:Y:S02]  /*1560*/  SHF.R.S32.HI R7, RZ, 0x5, R2 ;  /* 0x00000005ff077819 */ /* 0x000fe40000011402 */
[----:B------:R-:W-:Y:S02]  /*1570*/  SHF.R.S32.HI R16, RZ, 0x1f, R14 ;  /* 0x0000001fff107819 */ /* 0x000fe4000001140e */
[----:B------:R-:W-:Y:S01]  /*1580*/  IADD3 R2, P0, R9, R14, RZ ;  /* 0x0000000e09027210 */ /* 0x000fe20007f1e0ff */
[----:B------:R-:W-:-:S03]  /*1590*/  IMAD.WIDE R4, R7, 0x10, R4 ;  /* 0x0000001007047825 */ /* 0x000fc600078e0204 */
[----:B------:R-:W-:Y:S01]  /*15a0*/  LEA.HI.X.SX32 R3, R9, R16, 0x1, P0 ;  /* 0x0000001009037211 */ /* 0x000fe200000f0eff */
[-C--:B0-----:R-:W-:Y:S01]  /*15b0*/  IMAD R13, R5, R10.reuse, RZ ;  /* 0x0000000a050d7224 */ /* 0x081fe200078e02ff */
[----:B------:R-:W-:Y:S01]  /*15c0*/  IADD3 R9, -R14, UR5, -R9 ;  /* 0x000000050e097c10 */ /* 0x000fe2000fffe909 */
[----:B------:R-:W-:-:S04]  /*15d0*/  IMAD.WIDE.U32 R16, R4, R10, R2 ;  /* 0x0000000a04107225 */ /* 0x000fc800078e0002 */
[----:B------:R-:W-:Y:S01]  /*15e0*/  IMAD R13, R4, R11, R13 ;  /* 0x0000000b040d7224 */ /* 0x000fe200078e020d */
[----:B------:R-:W-:-:S03]  /*15f0*/  LEA R15, P0, R10, R16, 0x3 ;  /* 0x000000100a0f7211 */ /* 0x000fc600078018ff */
[----:B------:R-:W-:Y:S02]  /*1600*/  IMAD.IADD R17, R17, 0x1, R13 ;  /* 0x0000000111117824 */ /* 0x000fe400078e020d */
[----:B------:R-:W-:Y:S01]  /*1610*/  IMAD R13, R7, -0x10, -R6 ;  /* 0xfffffff0070d7824 */ /* 0x000fe200078e0a06 */
[----:B------:R-:W-:Y:S02]  /*1620*/  IADD3 R6, P1, R16, UR6, RZ ;  /* 0x0000000610067c10 */ /* 0x000fe4000ff3e0ff */
[----:B------:R-:W-:Y:S02]  /*1630*/  LEA.HI.X R11, R10, R17, R11, 0x3, P0 ;  /* 0x000000110a0b7211 */ /* 0x000fe400000f1c0b */
[----:B---3-5:R-:W-:Y:S02]  /*1640*/  FSETP.NEU.AND P0, PT, R8, RZ, PT ;  /* 0x000000ff0800720b */ /* 0x028fe40003f0d000 */
[----:B------:R-:W-:Y:S02]  /*1650*/  IADD3 R10, P2, R15, UR6, RZ ;  /* 0x000000060f0a7c10 */ /* 0x000fe4000ff5e0ff */
[----:B------:R-:W-:-:S02]  /*1660*/  IADD3.X R7, R17, UR7, RZ, P1, !PT ;  /* 0x0000000711077c10 */ /* 0x000fc40008ffe4ff */
[----:B------:R-:W-:Y:S02]  /*1670*/  IADD3.X R11, R11, UR7, RZ, P2, !PT ;  /* 0x000000070b0b7c10 */ /* 0x000fe400097fe4ff */
[----:B------:R-:W-:-:S05]  /*1680*/  IADD3 R14, R13, UR4, -R12 ;  /* 0x000000040d0e7c10 */ /* 0x000fca000fffe80c */
[----:B------:R-:W-:Y:S05]  /*1690*/  @!P0 BRA `(.L_x_22) ;  /* 0x0000003400288947 */ /* 0x000fea0003800000 */
[----:B------:R-:W-:Y:S01]  /*16a0*/  ISETP.GE.AND P1, PT, R14, 0x1, PT ;  /* 0x000000010e00780c */ /* 0x000fe20003f26270 */
[----:B------:R-:W-:Y:S01]  /*16b0*/  ULDC.64 UR4, c[0x0][0x5b0] ;  /* 0x00016c0000047ab9 */ /* 0x000fe20000000a00 */
[----:B------:R-:W-:Y:S01]  /*16c0*/  ULDC.64 UR6, c[0x0][0x5a8] ;  /* 0x00016a0000067ab9 */ /* 0x000fe20000000a00 */
[----:B------:R-:W-:Y:S01]  /*16d0*/  IMAD R15, R5, UR4, RZ ;  /* 0x00000004050f7c24 */ /* 0x000fe2000f8e02ff */
[----:B------:R-:W-:Y:S01]  /*16e0*/  ISETP.LT.OR P0, PT, R9, 0x1, !P1 ;  /* 0x000000010900780c */ /* 0x000fe20004f01670 */
[C---:B------:R-:W-:Y:S01]  /*16f0*/  IMAD.WIDE.U32 R12, R4.reuse, UR4, R2 ;  /* 0x00000004040c7c25 */ /* 0x040fe2000f8e0002 */
[----:B------:R-:W-:Y:S03]  /*1700*/  BSSY B0, `(.L_x_23) ;  /* 0x0000007000007945 */ /* 0x000fe60003800000 */
[----:B------:R-:W-:Y:S01]  /*1710*/  IMAD R15, R4, UR5, R15 ;  /* 0x00000005040f7c24 */ /* 0x000fe2000f8e020f */
[----:B------:R-:W-:-:S04]  /*1720*/  IADD3 R12, P2, R12, UR6, RZ ;  /* 0x000000060c0c7c10 */ /* 0x000fc8000ff5e0ff */
[--C-:B------:R-:W-:Y:S02]  /*1730*/  IADD3.X R13, R13, UR7, R15.reuse, P2, !PT ;  /* 0x000000070d0d7c10 */ /* 0x100fe400097fe40f */
[----:B------:R-:W-:Y:S01]  /*1740*/  PRMT R15, RZ, 0x7610, R15 ;  /* 0x00007610ff0f7816 */ /* 0x000fe2000000000f */
[----:B------:R-:W-:Y:S06]  /*1750*/  @P0 BRA `(.L_x_24) ;  /* 0x0000000000040947 */ /* 0x000fec0003800000 */
[----:B------:R0:W5:Y:S02]  /*1760*/  LDG.E.U8 R15, desc[UR12][R12.64] ;  /* 0x0000000c0c0f7981 */ /* 0x000164000c1e1100 */
.L_x_24:
[----:B------:R-:W-:Y:S05]  /*1770*/  BSYNC B0 ;  /* 0x0000000000007941 */ /* 0x000fea0003800000 */
.L_x_23:
[----:B-----5:R-:W-:Y:S01]  /*1780*/  LOP3.LUT R15, R15, 0xff, RZ, 0xc0, !PT ;  /* 0x000000ff0f0f7812 */ /* 0x020fe200078ec0ff */
[----:B------:R-:W-:Y:S01]  /*1790*/  BSSY B0, `(.L_x_25) ;  /* 0x000000b000007945 */ /* 0x000fe20003800000 */
[----:B------:R-:W-:Y:S02]  /*17a0*/  ISETP.LT.OR P2, PT, R9, 0x2, !P1 ;  /* 0x000000020900780c */ /* 0x000fe40004f41670 */
[----:B------:R-:W-:-:S05]  /*17b0*/  F2FP.F16.E4M3.UNPACK_B R15, R15 ;  /* 0x0000000fff0f723e */ /* 0x000fca00020006ff */
[----:B------:R-:W-:-:S05]  /*17c0*/  HADD2.F32 R15, -RZ, R15.H0_H0 ;  /* 0x2000000fff0f7230 */ /* 0x000fca0000004100 */
[----:B------:R-:W-:-:S04]  /*17d0*/  FMUL R15, R15, R8 ;  /* 0x000000080f0f7220 */ /* 0x000fc80000400000 */
[----:B------:R-:W-:-:S05]  /*17e0*/  FFMA R15, R24, R0, R15 ;  /* 0x00000000180f7223 */ /* 0x000fca000000000f */
[----:B------:R-:W-:Y:S02]  /*17f0*/  F2FP.SATFINITE.E4M3.F32.PACK_AB_MERGE_C R17, RZ, R15, RZ ;  /* 0x0000000fff11723e */ /* 0x000fe400048070ff */
[----:B------:R-:W-:-:S03]  /*1800*/  PRMT R15, RZ, 0x7610, R15 ;  /* 0x00007610ff0f7816 */ /* 0x000fc6000000000f */
[----:B------:R1:W-:Y:S01]  /*1810*/  @!P0 STG.E.U8 desc[UR12][R6.64], R17 ;  /* 0x0000001106008986 */ /* 0x0003e2000c10110c */
[----:B------:R-:W-:Y:S05]  /*1820*/  @P2 BRA `(.L_x_26) ;  /* 0x0000000000042947 */ /* 0x000fea0003800000 */
[----:B------:R2:W5:Y:S02]  /*1830*/  LDG.E.U8 R15, desc[UR12][R12.64+0x1] ;  /* 0x0000010c0c0f7981 */ /* 0x000564000c1e1100 */
.L_x_26:
[----:B------:R-:W-:Y:S05]  /*1840*/  BSYNC B0 ;  /* 0x0000000000007941 */ /* 0x000fea0003800000 */
.L_x_25:
[----:B-----5:R-:W-:Y:S01]  /*1850*/  LOP3.LUT R15, R15, 0xff, RZ, 0xc0, !PT ;  /* 0x000000ff0f0f7812 */ /* 0x020fe200078ec0ff */
[----:B------:R-:W-:Y:S01]  /*1860*/  BSSY B0, `(.L_x_27) ;  /* 0x0000013000007945 */ /* 0x000fe20003800000 */
[----:B-1----:R-:W-:Y:S02]  /*1870*/  IADD3 R17, P0, R4, 0x8, RZ ;  /* 0x0000000804117810 */ /* 0x002fe40007f1e0ff */
[----:B------:R-:W-:-:S03]  /*1880*/  F2FP.F16.E4M3.UNPACK_B R15, R15 ;  /* 0x0000000fff0f723e */ /* 0x000fc600020006ff */
[----:B------:R-:W-:Y:S01]  /*1890*/  IMAD.X R5, RZ, RZ, R5, P0 ;  /* 0x000000ffff057224 */ /* 0x000fe200000e0605 */
[----:B------:R-:W-:Y:S01]  /*18a0*/  ISETP.GE.AND P0, PT, R14, 0x9, PT ;  /* 0x000000090e00780c */ /* 0x000fe20003f06270 */
[----:B------:R-:W-:Y:S02]  /*18b0*/  HADD2.F32 R15, -RZ, R15.H0_H0 ;  /* 0x2000000fff0f7230 */ /* 0x000fe40000004100 */
[----:B------:R-:W-:Y:S01]  /*18c0*/  IMAD R16, R5, UR4, RZ ;  /* 0x0000000405107c24 */ /* 0x000fe2000f8e02ff */
[----:B------:R-:W-:Y:S01]  /*18d0*/  ISETP.LT.OR P3, PT, R9, 0x1, !P0 ;  /* 0x000000010900780c */ /* 0x000fe20004761670 */
[----:B------:R-:W-:-:S04]  /*18e0*/  IMAD.WIDE.U32 R2, R17, UR4, R2 ;  /* 0x0000000411027c25 */ /* 0x000fc8000f8e0002 */
[----:B------:R-:W-:Y:S01]  /*18f0*/  FMUL R4, R15, R8 ;  /* 0x000000080f047220 */ /* 0x000fe20000400000 */
[----:B------:R-:W-:-:S03]  /*1900*/  IMAD R17, R17, UR5, R16 ;  /* 0x0000000511117c24 */ /* 0x000fc6000f8e0210 */
[----:B------:R-:W-:Y:S01]  /*1910*/  FFMA R4, R25, R0, R4 ;  /* 0x0000000019047223 */ /* 0x000fe20000000004 */
[----:B------:R-:W-:-:S04]  /*1920*/  IADD3 R2, P4, R2, UR6, RZ ;  /* 0x0000000602027c10 */ /* 0x000fc8000ff9e0ff */
[----:B------:R-:W-:Y:S02]  /*1930*/  F2FP.SATFINITE.E4M3.F32.PACK_AB_MERGE_C R5, RZ, R4, RZ ;  /* 0x00000004ff05723e */ /* 0x000fe400048070ff */
[----:B------:R-:W-:Y:S02]  /*1940*/  IADD3.X R3, R3, UR7, R17, P4, !PT ;  /* 0x0000000703037c10 */ /* 0x000fe4000a7fe411 */
[----:B------:R-:W-:Y:S01]  /*1950*/  PRMT R4, RZ, 0x7610, R4 ;  /* 0x00007610ff047816 */ /* 0x000fe20000000004 */
[----:B------:R1:W-:Y:S01]  /*1960*/  @!P2 STG.E.U8 desc[UR12][R6.64+0x1], R5 ;  /* 0x000001050600a986 */ /* 0x0003e2000c10110c */
[----:B------:R-:W-:Y:S05]  /*1970*/  @P3 BRA `(.L_x_28) ;  /* 0x0000000000043947 */ /* 0x000fea0003800000 */
[----:B------:R3:W5:Y:S02]  /*1980*/  LDG.E.U8 R4, desc[UR12][R2.64] ;  /* 0x0000000c02047981 */ /* 0x000764000c1e1100 */
.L_x_28:
[----:B------:R-:W-:Y:S05]  /*1990*/  BSYNC B0 ;  /* 0x0000000000007941 */ /* 0x000fea0003800000 */
.L_x_27:
[----:B-----5:R-:W-:Y:S01]  /*19a0*/  LOP3.LUT R4, R4, 0xff, RZ, 0xc0, !PT ;  /* 0x000000ff04047812 */ /* 0x020fe200078ec0ff */
[----:B------:R-:W-:Y:S01]  /*19b0*/  BSSY B0, `(.L_x_29) ;  /* 0x000000b000007945 */ /* 0x000fe20003800000 */
[----:B------:R-:W-:Y:S02]  /*19c0*/  ISETP.LT.OR P2, PT, R9, 0x2, !P0 ;  /* 0x000000020900780c */ /* 0x000fe40004741670 */
[----:B------:R-:W-:-:S05]  /*19d0*/  F2FP.F16.E4M3.UNPACK_B R4, R4 ;  /* 0x00000004ff04723e */ /* 0x000fca00020006ff */
[----:B-1----:R-:W-:Y:S01]  /*19e0*/  HADD2.F32 R5, -RZ, R4.H0_H0 ;  /* 0x20000004ff057230 */ /* 0x002fe20000004100 */
[----:B------:R-:W-:-:S04]  /*19f0*/  PRMT R4, RZ, 0x7610, R4 ;  /* 0x00007610ff047816 */ /* 0x000fc80000000004 */
[----:B------:R-:W-:-:S04]  /*1a00*/  FMUL R5, R5, R8 ;  /* 0x0000000805057220 */ /* 0x000fc80000400000 */
[----:B------:R-:W-:-:S05]  /*1a10*/  FFMA R5, R26, R0, R5 ;  /* 0x000000001a057223 */ /* 0x000fca0000000005 */
[----:B------:R-:W-:-:S05]  /*1a20*/  F2FP.SATFINITE.E4M3.F32.PACK_AB_MERGE_C R5, RZ, R5, RZ ;  /* 0x00000005ff05723e */ /* 0x000fca00048070ff */
[----:B------:R1:W-:Y:S01]  /*1a30*/  @!P3 STG.E.U8 desc[UR12][R10.64], R5 ;  /* 0x000000050a00b986 */ /* 0x0003e2000c10110c */
[----:B------:R-:W-:Y:S05]  /*1a40*/  @P2 BRA `(.L_x_30) ;  /* 0x0000000000042947 */ /* 0x000fea0003800000 */
[----:B------:R4:W5:Y:S02]  /*1a50*/  LDG.E.U8 R4, desc[UR12][R2.64+0x1] ;  /* 0x0000010c02047981 */ /* 0x000964000c1e1100 */
.L_x_30:
[----:B------:R-:W-:Y:S05]  /*1a60*/  BSYNC B0 ;  /* 0x0000000000007941 */ /* 0x000fea0003800000 */
.L_x_29:
[----:B-----5:R-:W-:Y:S01]  /*1a70*/  LOP3.LUT R4, R4, 0xff, RZ, 0xc0, !PT ;  /* 0x000000ff04047812 */ /* 0x020fe200078ec0ff */
[----:B------:R-:W-:Y:S01]  /*1a80*/  BSSY B0, `(.L_x_31) ;  /* 0x000000b000007945 */ /* 0x000fe20003800000 */
[----:B------:R-:W-:Y:S02]  /*1a90*/  ISETP.LT.OR P3, PT, R9, 0x9, !P1 ;  /* 0x000000090900780c */ /* 0x000fe40004f61670 */
[----:B------:R-:W-:-:S05]  /*1aa0*/  F2FP.F16.E4M3.UNPACK_B R4, R4 ;  /* 0x00000004ff04723e */ /* 0x000fca00020006ff */
[----:B-1----:R-:W-:-:S05]  /*1ab0*/  HADD2.F32 R5, -RZ, R4.H0_H0 ;  /* 0x20000004ff057230 */ /* 0x002fca0000004100 */
[----:B------:R-:W-:-:S04]  /*1ac0*/  FMUL R4, R5, R8 ;  /* 0x0000000805047220 */ /* 0x000fc80000400000 */
[----:B------:R-:W-:-:S05]  /*1ad0*/  FFMA R4, R27, R0, R4 ;  /* 0x000000001b047223 */ /* 0x000fca0000000004 */
[----:B------:R-:W-:Y:S02]  /*1ae0*/  F2FP.SATFINITE.E4M3.F32.PACK_AB_MERGE_C R5, RZ, R4, RZ ;  /* 0x00000004ff05723e */ /* 0x000fe400048070ff */
[----:B------:R-:W-:-:S03]  /*1af0*/  PRMT R4, RZ, 0x7610, R4 ;  /* 0x00007610ff047816 */ /* 0x000fc60000000004 */
[----:B------:R1:W-:Y:S01]  /*1b00*/  @!P2 STG.E.U8 desc[UR12][R10.64+0x1], R5 ;  /* 0x000001050a00a986 */ /* 0x0003e2000c10110c */
[----:B------:R-:W-:Y:S05]  /*1b10*/  @P3 BRA `(.L_x_32) ;  /* 0x0000000000043947 */ /* 0x000fea0003800000 */
[----:B------:R0:W5:Y:S02]  /*1b20*/  LDG.E.U8 R4, desc[UR12][R12.64+0x8] ;  /* 0x0000080c0c047981 */ /* 0x000164000c1e1100 */
.L_x_32:
[----:B------:R-:W-:Y:S05]  /*1b30*/  BSYNC B0 ;  /* 0x0000000000007941 */ /* 0x000fea0003800000 */
.L_x_31:
        /* <DEDUP_REMOVED lines=12> */
.L_x_34:
[----:B------:R-:W-:Y:S05]  /*1c00*/  BSYNC B0 ;  /* 0x0000000000007941 */ /* 0x000fea0003800000 */
.L_x_33:
        /* <DEDUP_REMOVED lines=12> */
.L_x_36:
[----:B------:R-:W-:Y:S05]  /*1cd0*/  BSYNC B0 ;  /* 0x0000000000007941 */ /* 0x000fea0003800000 */
.L_x_35:
        /* <DEDUP_REMOVED lines=12> */
.L_x_38:
[----:B------:R-:W-:Y:S05]  /*1da0*/  BSYNC B0 ;  /* 0x0000000000007941 */ /* 0x000fea0003800000 */
.L_x_37:
        /* <DEDUP_REMOVED lines=12> */
.L_x_40:
[----:B------:R-:W-:Y:S05]  /*1e70*/  BSYNC B0 ;  /* 0x0000000000007941 */ /* 0x000fea0003800000 */
.L_x_39:
        /* <DEDUP_REMOVED lines=12> */
.L_x_42:
[----:B------:R-:W-:Y:S05]  /*1f40*/  BSYNC B0 ;  /* 0x0000000000007941 */ /* 0x000fea0003800000 */
.L_x_41:
        /* <DEDUP_REMOVED lines=12> */
.L_x_44:
[----:B------:R-:W-:Y:S05]  /*2010*/  BSYNC B0 ;  /* 0x0000000000007941 */ /* 0x000fea0003800000 */
.L_x_43:
        /* <DEDUP_REMOVED lines=12> */
.L_x_46:
[----:B------:R-:W-:Y:S05]  /*20e0*/  BSYNC B0 ;  /* 0x0000000000007941 */ /* 0x000fea0003800000 */
.L_x_45:
        /* <DEDUP_REMOVED lines=12> */
.L_x_48:
[----:B------:R-:W-:Y:S05]  /*21b0*/  BSYNC B0 ;  /* 0x0000000000007941 */ /* 0x000fea0003800000 */
.L_x_47:
        /* <DEDUP_REMOVED lines=12> */
.L_x_50:
[----:B------:R-:W-:Y:S05]  /*2280*/  BSYNC B0 ;  /* 0x0000000000007941 */ /* 0x000fea0003800000 */
.L_x_49:
        /* <DEDUP_REMOVED lines=12> */
.L_x_52:
[----:B------:R-:W-:Y:S05]  /*2350*/  BSYNC B0 ;  /* 0x0000000000007941 */ /* 0x000fea0003800000 */
.L_x_51:
        /* <DEDUP_REMOVED lines=12> */
.L_x_54:
[----:B------:R-:W-:Y:S05]  /*2420*/  BSYNC B0 ;  /* 0x0000000000007941 */ /* 0x000fea0003800000 */
.L_x_53:
        /* <DEDUP_REMOVED lines=12> */
.L_x_56:
[----:B------:R-:W-:Y:S05]  /*24f0*/  BSYNC B0 ;  /* 0x0000000000007941 */ /* 0x000fea0003800000 */
.L_x_55:
        /* <DEDUP_REMOVED lines=12> */
.L_x_58:
[----:B------:R-:W-:Y:S05]  /*25c0*/  BSYNC B0 ;  /* 0x0000000000007941 */ /* 0x000fea0003800000 */
.L_x_57:
        /* <DEDUP_REMOVED lines=12> */
.L_x_60:
[----:B------:R-:W-:Y:S05]  /*2690*/  BSYNC B0 ;  /* 0x0000000000007941 */ /* 0x000fea0003800000 */
.L_x_59:
        /* <DEDUP_REMOVED lines=12> */
.L_x_62:
[----:B------:R-:W-:Y:S05]  /*2760*/  BSYNC B0 ;  /* 0x0000000000007941 */ /* 0x000fea0003800000 */
.L_x_61:
        /* <DEDUP_REMOVED lines=12> */
.L_x_64:
[----:B------:R-:W-:Y:S05]  /*2830*/  BSYNC B0 ;  /* 0x0000000000007941 */ /* 0x000fea0003800000 */
.L_x_63:
        /* <DEDUP_REMOVED lines=12> */
.L_x_66:
[----:B------:R-:W-:Y:S05]  /*2900*/  BSYNC B0 ;  /* 0x0000000000007941 */ /* 0x000fea0003800000 */
.L_x_65:
        /* <DEDUP_REMOVED lines=12> */
.L_x_68:
[----:B------:R-:W-:Y:S05]  /*29d0*/  BSYNC B0 ;  /* 0x0000000000007941 */ /* 0x000fea0003800000 */
.L_x_67:
        /* <DEDUP_REMOVED lines=12> */
.L_x_70:
[----:B------:R-:W-:Y:S05]  /*2aa0*/  BSYNC B0 ;  /* 0x0000000000007941 */ /* 0x000fea0003800000 */
.L_x_69:
        /* <DEDUP_REMOVED lines=12> */
.L_x_72:
[----:B------:R-:W-:Y:S05]  /*2b70*/  BSYNC B0 ;  /* 0x0000000000007941 */ /* 0x000fea0003800000 */
.L_x_71:
        /* <DEDUP_REMOVED lines=12> */
.L_x_74:
[----:B------:R-:W-:Y:S05]  /*2c40*/  BSYNC B0 ;  /* 0x0000000000007941 */ /* 0x000fea0003800000 */
.L_x_73:
        /* <DEDUP_REMOVED lines=12> */
.L_x_76:
[----:B------:R-:W-:Y:S05]  /*2d10*/  BSYNC B0 ;  /* 0x0000000000007941 */ /* 0x000fea0003800000 */
.L_x_75:
        /* <DEDUP_REMOVED lines=12> */
.L_x_78:
[----:B------:R-:W-:Y:S05]  /*2de0*/  BSYNC B0 ;  /* 0x0000000000007941 */ /* 0x000fea0003800000 */
.L_x_77:
        /* <DEDUP_REMOVED lines=12> */
.L_x_80:
[----:B------:R-:W-:Y:S05]  /*2eb0*/  BSYNC B0 ;  /* 0x0000000000007941 */ /* 0x000fea0003800000 */
.L_x_79:
        /* <DEDUP_REMOVED lines=12> */
.L_x_82:
[----:B------:R-:W-:Y:S05]  /*2f80*/  BSYNC B0 ;  /* 0x0000000000007941 */ /* 0x000fea0003800000 */
.L_x_81:
        /* <DEDUP_REMOVED lines=12> */
.L_x_84:
[----:B------:R-:W-:Y:S05]  /*3050*/  BSYNC B0 ;  /* 0x0000000000007941 */ /* 0x000fea0003800000 */
.L_x_83:
        /* <DEDUP_REMOVED lines=12> */
.L_x_86:
[----:B------:R-:W-:Y:S05]  /*3120*/  BSYNC B0 ;  /* 0x0000000000007941 */ /* 0x000fea0003800000 */
.L_x_85:
        /* <DEDUP_REMOVED lines=12> */
.L_x_88:
[----:B------:R-:W-:Y:S05]  /*31f0*/  BSYNC B0 ;  /* 0x0000000000007941 */ /* 0x000fea0003800000 */
.L_x_87:
        /* <DEDUP_REMOVED lines=12> */
.L_x_90:
[----:B------:R-:W-:Y:S05]  /*32c0*/  BSYNC B0 ;  /* 0x0000000000007941 */ /* 0x000fea0003800000 */
.L_x_89:
        /* <DEDUP_REMOVED lines=12> */
.L_x_92:
[----:B------:R-:W-:Y:S05]  /*3390*/  BSYNC B0 ;  /* 0x0000000000007941 */ /* 0x000fea0003800000 */
.L_x_91:
        /* <DEDUP_REMOVED lines=12> */
.L_x_94:
[----:B------:R-:W-:Y:S05]  /*3460*/  BSYNC B0 ;  /* 0x0000000000007941 */ /* 0x000fea0003800000 */
.L_x_93:
        /* <DEDUP_REMOVED lines=12> */
.L_x_96:
[----:B------:R-:W-:Y:S05]  /*3530*/  BSYNC B0 ;  /* 0x0000000000007941 */ /* 0x000fea0003800000 */
.L_x_95:
        /* <DEDUP_REMOVED lines=12> */
.L_x_98:
[----:B------:R-:W-:Y:S05]  /*3600*/  BSYNC B0 ;  /* 0x0000000000007941 */ /* 0x000fea0003800000 */
.L_x_97:
        /* <DEDUP_REMOVED lines=12> */
.L_x_100:
[----:B------:R-:W-:Y:S05]  /*36d0*/  BSYNC B0 ;  /* 0x0000000000007941 */ /* 0x000fea0003800000 */
.L_x_99:
        /* <DEDUP_REMOVED lines=12> */
.L_x_102:
[----:B------:R-:W-:Y:S05]  /*37a0*/  BSYNC B0 ;  /* 0x0000000000007941 */ /* 0x000fea0003800000 */
.L_x_101:
        /* <DEDUP_REMOVED lines=12> */
.L_x_104:
[----:B------:R-:W-:Y:S05]  /*3870*/  BSYNC B0 ;  /* 0x0000000000007941 */ /* 0x000fea0003800000 */
.L_x_103:
        /* <DEDUP_REMOVED lines=12> */
.L_x_106:
[----:B------:R-:W-:Y:S05]  /*3940*/  BSYNC B0 ;  /* 0x0000000000007941 */ /* 0x000fea0003800000 */
.L_x_105:
        /* <DEDUP_REMOVED lines=12> */
.L_x_108:
[----:B------:R-:W-:Y:S05]  /*3a10*/  BSYNC B0 ;  /* 0x0000000000007941 */ /* 0x000fea0003800000 */
.L_x_107:
        /* <DEDUP_REMOVED lines=12> */
.L_x_110:
[----:B------:R-:W-:Y:S05]  /*3ae0*/  BSYNC B0 ;  /* 0x0000000000007941 */ /* 0x000fea0003800000 */
.L_x_109:
        /* <DEDUP_REMOVED lines=12> */
.L_x_112:
[----:B------:R-:W-:Y:S05]  /*3bb0*/  BSYNC B0 ;  /* 0x0000000000007941 */ /* 0x000fea0003800000 */
.L_x_111:
        /* <DEDUP_REMOVED lines=12> */
.L_x_114:
[----:B------:R-:W-:Y:S05]  /*3c80*/  BSYNC B0 ;  /* 0x0000000000007941 */ /* 0x000fea0003800000 */
.L_x_113:
        /* <DEDUP_REMOVED lines=12> */
.L_x_116:
[----:B------:R-:W-:Y:S05]  /*3d50*/  BSYNC B0 ;  /* 0x0000000000007941 */ /* 0x000fea0003800000 */
.L_x_115:
        /* <DEDUP_REMOVED lines=12> */
.L_x_118:
[----:B------:R-:W-:Y:S05]  /*3e20*/  BSYNC B0 ;  /* 0x0000000000007941 */ /* 0x000fea0003800000 */
.L_x_117:
        /* <DEDUP_REMOVED lines=12> */
.L_x_120:
[----:B------:R-:W-:Y:S05]  /*3ef0*/  BSYNC B0 ;  /* 0x0000000000007941 */ /* 0x000fea0003800000 */
.L_x_119:
        /* <DEDUP_REMOVED lines=12> */
.L_x_122:
[----:B------:R-:W-:Y:S05]  /*3fc0*/  BSYNC B0 ;  /* 0x0000000000007941 */ /* 0x000fea0003800000 */
.L_x_121:
        /* <DEDUP_REMOVED lines=12> */
.L_x_124:
[----:B------:R-:W-:Y:S05]  /*4090*/  BSYNC B0 ;  /* 0x0000000000007941 */ /* 0x000fea0003800000 */
.L_x_123:
        /* <DEDUP_REMOVED lines=12> */
.L_x_126:
[----:B------:R-:W-:Y:S05]  /*4160*/  BSYNC B0 ;  /* 0x0000000000007941 */ /* 0x000fea0003800000 */
.L_x_125:
        /* <DEDUP_REMOVED lines=12> */
.L_x_128:
[----:B------:R-:W-:Y:S05]  /*4230*/  BSYNC B0 ;  /* 0x0000000000007941 */ /* 0x000fea0003800000 */
.L_x_127:
        /* <DEDUP_REMOVED lines=12> */
.L_x_130:
[----:B------:R-:W-:Y:S05]  /*4300*/  BSYNC B0 ;  /* 0x0000000000007941 */ /* 0x000fea0003800000 */
.L_x_129:
        /* <DEDUP_REMOVED lines=12> */
.L_x_132:
[----:B------:R-:W-:Y:S05]  /*43d0*/  BSYNC B0 ;  /* 0x0000000000007941 */ /* 0x000fea0003800000 */
.L_x_131:
        /* <DEDUP_REMOVED lines=12> */
.L_x_134:
[----:B------:R-:W-:Y:S05]  /*44a0*/  BSYNC B0 ;  /* 0x0000000000007941 */ /* 0x000fea0003800000 */
.L_x_133:
        /* <DEDUP_REMOVED lines=12> */
.L_x_136:
[----:B------:R-:W-:Y:S05]  /*4570*/  BSYNC B0 ;  /* 0x0000000000007941 */ /* 0x000fea0003800000 */
.L_x_135:
[----:B-----5:R-:W-:Y:S01]  /*4580*/  F2FP.F16.E4M3.UNPACK_B R4, R4 ;  /* 0x00000004ff04723e */ /* 0x020fe200020006ff */
[----:B------:R-:W-:Y:S01]  /*4590*/  BSSY B0, `(.L_x_137) ;  /* 0x000000a000007945 */ /* 0x000fe20003800000 */
[----:B------:R-:W-:-:S03]  /*45a0*/  ISETP.LT.OR P2, PT, R9, 0x72, !P1 ;  /* 0x000000720900780c */ /* 0x000fc60004f41670 */
        /* <DEDUP_REMOVED lines=8> */
.L_x_138:
[----:B------:R-:W-:Y:S05]  /*4630*/  BSYNC B0 ;  /* 0x0000000000007941 */ /* 0x000fea0003800000 */
.L_x_137:
[----:B-----5:R-:W-:Y:S01]  /*4640*/  F2FP.F16.E4M3.UNPACK_B R4, R4 ;  /* 0x00000004ff04723e */ /* 0x020fe200020006ff */
[----:B------:R-:W-:Y:S01]  /*4650*/  BSSY B0, `(.L_x_139) ;  /* 0x000000a000007945 */ /* 0x000fe20003800000 */
[----:B------:R-:W-:-:S03]  /*4660*/  ISETP.LT.OR P3, PT, R9, 0x71, !P0 ;  /* 0x000000710900780c */ /* 0x000fc60004761670 */
        /* <DEDUP_REMOVED lines=8> */
.L_x_140:
[----:B------:R-:W-:Y:S05]  /*46f0*/  BSYNC B0 ;  /* 0x0000000000007941 */ /* 0x000fea0003800000 */
.L_x_139:
        /* <DEDUP_REMOVED lines=11> */
.L_x_142:
[----:B------:R-:W-:Y:S05]  /*47b0*/  BSYNC B0 ;  /* 0x0000000000007941 */ /* 0x000fea0003800000 */
.L_x_141:
        /* <DEDUP_REMOVED lines=11> */
.L_x_144:
[----:B------:R-:W-:Y:S05]  /*4870*/  BSYNC B0 ;  /* 0x0000000000007941 */ /* 0x000fea0003800000 */
.L_x_143:
        /* <DEDUP_REMOVED lines=11> */
.L_x_146:
[----:B------:R-:W-:Y:S05]  /*4930*/  BSYNC B0 ;  /* 0x0000000000007941 */ /* 0x000fea0003800000 */
.L_x_145:
        /* <DEDUP_REMOVED lines=11> */
.L_x_148:
[----:B------:R-:W-:Y:S05]  /*49f0*/  BSYNC B0 ;  /* 0x0000000000007941 */ /* 0x000fea0003800000 */
.L_x_147:
        /* <DEDUP_REMOVED lines=11> */
.L_x_150:
[----:B------:R-:W-:Y:S05]  /*4ab0*/  BSYNC B0 ;  /* 0x0000000000007941 */ /* 0x000fea0003800000 */
.L_x_149:
[----:B-----5:R-:W-:-:S05]  /*4ac0*/  F2FP.F16.E4M3.UNPACK_B R4, R4 ;  /* 0x00000004ff04723e */ /* 0x020fca00020006ff */
[----:B0--34-:R-:W-:-:S05]  /*4ad0*/  HADD2.F32 R3, -RZ, R4.H0_H0 ;  /* 0x20000004ff037230 */ /* 0x019fca0000004100 */
[----:B------:R-:W-:-:S04]  /*4ae0*/  FMUL R8, R3, R8 ;  /* 0x0000000803087220 */ /* 0x000fc80000400000 */
[----:B------:R-:W-:-:S05]  /*4af0*/  FFMA R8, R87, R0, R8 ;  /* 0x0000000057087223 */ /* 0x000fca0000000008 */
[----:B------:R-:W-:Y:S01]  /*4b00*/  F2FP.SATFINITE.E4M3.F32.PACK_AB_MERGE_C R3, RZ, R8, RZ ;  /* 0x00000008ff03723e */ /* 0x000fe200048070ff */
[----:B------:R-:W-:Y:S06]  /*4b10*/  @P0 EXIT ;  /* 0x000000000000094d */ /* 0x000fec0003800000 */
[----:B------:R-:W-:Y:S01]  /*4b20*/  STG.E.U8 desc[UR12][R10.64+0x79], R3 ;  /* 0x000079030a007986 */ /* 0x000fe2000c10110c */
[----:B------:R-:W-:Y:S05]  /*4b30*/  EXIT ;  /* 0x000000000000794d */ /* 0x000fea0003800000 */
.L_x_22:
[----:B------:R-:W-:Y:S01]  /*4b40*/  ISETP.GE.AND P1, PT, R14, 0x1, PT ;  /* 0x000000010e00780c */ /* 0x000fe20003f26270 */
[-C--:B------:R-:W-:Y:S01]  /*4b50*/  FMUL R24, R24, R0.reuse ;  /* 0x0000000018187220 */ /* 0x080fe20000400000 */
[----:B------:R-:W-:Y:S01]  /*4b60*/  ISETP.GE.AND P0, PT, R14, 0x9, PT ;  /* 0x000000090e00780c */ /* 0x000fe20003f06270 */
[-C--:B------:R-:W-:Y:S01]  /*4b70*/  FMUL R25, R25, R0.reuse ;  /* 0x0000000019197220 */ /* 0x080fe20000400000 */
[----:B------:R-:W-:Y:S01]  /*4b80*/  ISETP.LT.OR P2, PT, R9, 0x1, !P1 ;  /* 0x000000010900780c */ /* 0x000fe20004f41670 */
[----:B------:R-:W-:Y:S01]  /*4b90*/  FMUL R26, R26, R0 ;  /* 0x000000001a1a7220 */ /* 0x000fe20000400000 */
[----:B------:R-:W-:Y:S01]  /*4ba0*/  F2FP.SATFINITE.E4M3.F32.PACK_AB_MERGE_C R3, RZ, R24, RZ ;  /* 0x00000018ff03723e */ /* 0x000fe200048070ff */
[-C--:B------:R-:W-:Y:S01]  /*4bb0*/  FMUL R27, R27, R0.reuse ;  /* 0x000000001b1b7220 */ /* 0x080fe20000400000 */
[C---:B------:R-:W-:Y:S01]  /*4bc0*/  ISETP.LT.OR P3, PT, R9.reuse, 0x1, !P0 ;  /* 0x000000010900780c */ /* 0x040fe20004761670 */
[-C--:B------:R-:W-:Y:S01]  /*4bd0*/  FMUL R28, R28, R0.reuse ;  /* 0x000000001c1c7220 */ /* 0x080fe20000400000 */
[----:B------:R-:W-:Y:S01]  /*4be0*/  ISETP.LT.OR P4, PT, R9, 0x2, !P0 ;  /* 0x000000020900780c */ /* 0x000fe20004781670 */
[-C--:B------:R-:W-:Y:S01]  /*4bf0*/  FMUL R29, R29, R0.reuse ;  /* 0x000000001d1d7220 */ /* 0x080fe20000400000 */
[C---:B------:R-:W-:Y:S01]  /*4c00*/  ISETP.LT.OR P5, PT, R9.reuse, 0x9, !P1 ;  /* 0x000000090900780c */ /* 0x040fe20004fa1670 */
[-C--:B------:R-:W-:Y:S01]  /*4c10*/  FMUL R30, R30, R0.reuse ;  /* 0x000000001e1e7220 */ /* 0x080fe20000400000 */
[----:B------:R-:W-:Y:S01]  /*4c20*/  ISETP.LT.OR P6, PT, R9, 0xa, !P1 ;  /* 0x0000000a0900780c */ /* 0x000fe20004fc1670 */
[-C--:B------:R-:W-:Y:S01]  /*4c30*/  FMUL R31, R31, R0.reuse ;  /* 0x000000001f1f7220 */ /* 0x080fe20000400000 */
[----:B------:R-:W-:Y:S01]  /*4c40*/  F2FP.SATFINITE.E4M3.F32.PACK_AB_MERGE_C R25, RZ, R25, RZ ;  /* 0x00000019ff19723e */ /* 0x000fe200048070ff */
[----:B------:R0:W-:Y:S01]  /*4c50*/  @!P2 STG.E.U8 desc[UR12][R6.64], R3 ;  /* 0x000000030600a986 */ /* 0x0001e2000c10110c */
[----:B------:R-:W-:Y:S01]  /*4c60*/  ISETP.LT.OR P2, PT, R9, 0x2, !P1 ;  /* 0x000000020900780c */ /* 0x000fe20004f41670 */
[-C--:B------:R-:W-:Y:S01]  /*4c70*/  FMUL R32, R32, R0.reuse ;  /* 0x0000000020207220 */ /* 0x080fe20000400000 */
[----:B------:R-:W-:Y:S01]  /*4c80*/  F2FP.SATFINITE.E4M3.F32.PACK_AB_MERGE_C R27, RZ, R27, RZ ;  /* 0x0000001bff1b723e */ /* 0x000fe200048070ff */
[----:B------:R-:W-:Y:S01]  /*4c90*/  FMUL R33, R33, R0 ;  /* 0x0000000021217220 */ /* 0x000fe20000400000 */
[----:B------:R-:W-:Y:S01]  /*4ca0*/  F2FP.SATFINITE.E4M3.F32.PACK_AB_MERGE_C R5, RZ, R28, RZ ;  /* 0x0000001cff05723e */ /* 0x000fe200048070ff */
[-C--:B------:R-:W-:Y:S01]  /*4cb0*/  FMUL R34, R34, R0.reuse ;  /* 0x0000000022227220 */ /* 0x080fe20000400000 */
[----:B------:R-:W-:Y:S01]  /*4cc0*/  F2FP.SATFINITE.E4M3.F32.PACK_AB_MERGE_C R29, RZ, R29, RZ ;  /* 0x0000001dff1d723e */ /* 0x000fe200048070ff */
[-C--:B------:R-:W-:Y:S01]  /*4cd0*/  FMUL R35, R35, R0.reuse ;  /* 0x0000000023237220 */ /* 0x080fe20000400000 */
[----:B------:R-:W-:Y:S01]  /*4ce0*/  F2FP.SATFINITE.E4M3.F32.PACK_AB_MERGE_C R31, RZ, R31, RZ ;  /* 0x0000001fff1f723e */ /* 0x000fe200048070ff */
[-C--:B------:R-:W-:Y:S01]  /*4cf0*/  FMUL R36, R36, R0.reuse ;  /* 0x0000000024247220 */ /* 0x080fe20000400000 */
[----:B------:R-:W-:Y:S01]  /*4d00*/  F2FP.SATFINITE.E4M3.F32.PACK_AB_MERGE_C R33, RZ, R33, RZ ;  /* 0x00000021ff21723e */ /* 0x000fe200048070ff */
[----:B------:R-:W-:Y:S01]  /*4d10*/  FMUL R37, R37, R0 ;  /* 0x0000000025257220 */ /* 0x000fe20000400000 */
[----:B0-----:R-:W-:Y:S01]  /*4d20*/  F2FP.SATFINITE.E4M3.F32.PACK_AB_MERGE_C R3, RZ, R26, RZ ;  /* 0x0000001aff03723e */ /* 0x001fe200048070ff */
[----:B------:R-:W-:Y:S01]  /*4d30*/  @!P2 STG.E.U8 desc[UR12][R6.64+0x1], R25 ;  /* 0x000001190600a986 */ /* 0x000fe2000c10110c */
[C---:B------:R-:W-:Y:S01]  /*4d40*/  ISETP.LT.OR P2, PT, R9.reuse, 0x11, !P0 ;  /* 0x000000110900780c */ /* 0x040fe20004741670 */
[----:B------:R-:W-:Y:S01]  /*4d50*/  FMUL R38, R38, R0 ;  /* 0x0000000026267220 */ /* 0x000fe20000400000 */
[----:B------:R-:W-:Y:S01]  /*4d60*/  F2FP.SATFINITE.E4M3.F32.PACK_AB_MERGE_C R13, RZ, R34, RZ ;  /* 0x00000022ff0d723e */ /* 0x000fe200048070ff */
[----:B------:R0:W-:Y:S01]  /*4d70*/  @!P3 STG.E.U8 desc[UR12][R10.64], R3 ;  /* 0x000000030a00b986 */ /* 0x0001e2000c10110c */
[----:B------:R-:W-:Y:S01]  /*4d80*/  ISETP.LT.OR P3, PT, R9, 0x9, !P0 ;  /* 0x000000090900780c */ /* 0x000fe20004761670 */
[-C--:B------:R-:W-:Y:S01]  /*4d90*/  FMUL R39, R39, R0.reuse ;  /* 0x0000000027277220 */ /* 0x080fe20000400000 */
[----:B------:R-:W-:Y:S01]  /*4da0*/  F2FP.SATFINITE.E4M3.F32.PACK_AB_MERGE_C R35, RZ, R35, RZ ;  /* 0x00000023ff23723e */ /* 0x000fe200048070ff */
[----:B------:R-:W-:Y:S01]  /*4db0*/  @!P4 STG.E.U8 desc[UR12][R10.64+0x1], R27 ;  /* 0x0000011b0a00c986 */ /* 0x000fe2000c10110c */
[C---:B------:R-:W-:Y:S01]  /*4dc0*/  ISETP.LT.OR P4, PT, R9.reuse, 0xa, !P0 ;  /* 0x0000000a0900780c */ /* 0x040fe20004781670 */
[-C--:B------:R-:W-:Y:S01]  /*4dd0*/  FMUL R40, R40, R0.reuse ;  /* 0x0000000028287220 */ /* 0x080fe20000400000 */
[----:B------:R-:W-:Y:S01]  /*4de0*/  F2FP.SATFINITE.E4M3.F32.PACK_AB_MERGE_C R37, RZ, R37, RZ ;  /* 0x00000025ff25723e */ /* 0x000fe200048070ff */
[----:B------:R1:W-:Y:S01]  /*4df0*/  @!P5 STG.E.U8 desc[UR12][R6.64+0x8], R5 ;  /* 0x000008050600d986 */ /* 0x0003e2000c10110c */
[----:B------:R-:W-:Y:S01]  /*4e00*/  ISETP.LT.OR P5, PT, R9, 0x11, !P1 ;  /* 0x000000110900780c */ /* 0x000fe20004fa1670 */
[-C--:B------:R-:W-:Y:S01]  /*4e10*/  FMUL R41, R41, R0.reuse ;  /* 0x0000000029297220 */ /* 0x080fe20000400000 */
[----:B------:R-:W-:Y:S01]  /*4e20*/  F2FP.SATFINITE.E4M3.F32.PACK_AB_MERGE_C R39, RZ, R39, RZ ;  /* 0x00000027ff27723e */ /* 0x000fe200048070ff */
[----:B------:R-:W-:Y:S01]  /*4e30*/  @!P6 STG.E.U8 desc[UR12][R6.64+0x9], R29 ;  /* 0x0000091d0600e986 */ /* 0x000fe2000c10110c */
[----:B------:R-:W-:Y:S01]  /*4e40*/  ISETP.LT.OR P6, PT, R9, 0x12, !P1 ;  /* 0x000000120900780c */ /* 0x000fe20004fc1670 */
[----:B------:R-:W-:Y:S01]  /*4e50*/  FMUL R42, R42, R0 ;  /* 0x000000002a2a7220 */ /* 0x000fe20000400000 */
[----:B0-----:R-:W-:Y:S01]  /*4e60*/  F2FP.SATFINITE.E4M3.F32.PACK_AB_MERGE_C R3, RZ, R30, RZ ;  /* 0x0000001eff03723e */ /* 0x001fe200048070ff */
[-C--:B------:R-:W-:Y:S01]  /*4e70*/  FMUL R43, R43, R0.reuse ;  /* 0x000000002b2b7220 */ /* 0x080fe20000400000 */
[-C--:B------:R-:W-:Y:S01]  /*4e80*/  FMUL R44, R44, R0.reuse ;  /* 0x000000002c2c7220 */ /* 0x080fe20000400000 */
[----:B------:R-:W-:Y:S01]  /*4e90*/  @!P4 STG.E.U8 desc[UR12][R10.64+0x9], R31 ;  /* 0x0000091f0a00c986 */ /* 0x000fe2000c10110c */
[----:B------:R-:W-:Y:S01]  /*4ea0*/  ISETP.LT.OR P4, PT, R9, 0x1a, !P1 ;  /* 0x0000001a0900780c */ /* 0x000fe20004f81670 */
[----:B------:R-:W-:Y:S01]  /*4eb0*/  FMUL R45, R45, R0 ;  /* 0x000000002d2d7220 */ /* 0x000fe20000400000 */
[----:B-1----:R-:W-:Y:S01]  /*4ec0*/  F2FP.SATFINITE.E4M3.F32.PACK_AB_MERGE_C R5, RZ, R32, RZ ;  /* 0x00000020ff05723e */ /* 0x002fe200048070ff */
[----:B------:R0:W-:Y:S01]  /*4ed0*/  @!P3 STG.E.U8 desc[UR12][R10.64+0x8], R3 ;  /* 0x000008030a00b986 */ /* 0x0001e2000c10110c */
        /* <DEDUP_REMOVED lines=9> */
[-C--:B------:R-:W-:Y:S01]  /*4f70*/  FMUL R48, R48, R0.reuse ;  /* 0x0000000030307220 */ /* 0x080fe20000400000 */
[-C--:B------:R-:W-:Y:S01]  /*4f80*/  FMUL R49, R49, R0.reuse ;  /* 0x0000000031317220 */ /* 0x080fe20000400000 */
[----:B------:R2:W-:Y:S01]  /*4f90*/  @!P2 STG.E.U8 desc[UR12][R10.64+0x10], R13 ;  /* 0x0000100d0a00a986 */ /* 0x0005e2000c10110c */
[----:B------:R-:W-:Y:S01]  /*4fa0*/  ISETP.LT.OR P2, PT, R9, 0x19, !P1 ;  /* 0x000000190900780c */ /* 0x000fe20004f41670 */
[----:B------:R-:W-:Y:S01]  /*4fb0*/  FMUL R50, R50, R0 ;  /* 0x0000000032327220 */ /* 0x000fe20000400000 */
[----:B0-----:R-:W-:Y:S01]  /*4fc0*/  F2FP.SATFINITE.E4M3.F32.PACK_AB_MERGE_C R3, RZ, R36, RZ ;  /* 0x00000024ff03723e */ /* 0x001fe200048070ff */
[----:B------:R-:W-:Y:S01]  /*4fd0*/  @!P3 STG.E.U8 desc[UR12][R10.64+0x11], R35 ;  /* 0x000011230a00b986 */ /* 0x000fe2000c10110c */
[----:B-1----:R-:W-:Y:S01]  /*4fe0*/  F2FP.SATFINITE.E4M3.F32.PACK_AB_MERGE_C R5, RZ, R38, RZ ;  /* 0x00000026ff05723e */ /* 0x002fe200048070ff */
[-C--:B------:R-:W-:Y:S01]  /*4ff0*/  FMUL R51, R51, R0.reuse ;  /* 0x0000000033337220 */ /* 0x080fe20000400000 */
[C---:B------:R-:W-:Y:S01]  /*5000*/  ISETP.LT.OR P3, PT, R9.reuse, 0x21, !P1 ;  /* 0x000000210900780c */ /* 0x040fe20004f61670 */
[----:B------:R-:W-:Y:S01]  /*5010*/  @!P4 STG.E.U8 desc[UR12][R6.64+0x19], R37 ;  /* 0x000019250600c986 */ /* 0x000fe2000c10110c */
[----:B------:R-:W-:Y:S01]  /*5020*/  ISETP.LT.OR P4, PT, R9, 0x22, !P1 ;  /* 0x000000220900780c */ /* 0x000fe20004f81670 */
[-C--:B------:R-:W-:Y:S01]  /*5030*/  FMUL R52, R52, R0.reuse ;  /* 0x0000000034347220 */ /* 0x080fe20000400000 */
[----:B------:R-:W-:Y:S01]  /*5040*/  F2FP.SATFINITE.E4M3.F32.PACK_AB_MERGE_C R45, RZ, R45, RZ ;  /* 0x0000002dff2d723e */ /* 0x000fe200048070ff */
[----:B------:R-:W-:Y:S01]  /*5050*/  FMUL R53, R53, R0 ;  /* 0x0000000035357220 */ /* 0x000fe20000400000 */
[----:B--2---:R-:W-:Y:S01]  /*5060*/  F2FP.SATFINITE.E4M3.F32.PACK_AB_MERGE_C R13, RZ, R44, RZ ;  /* 0x0000002cff0d723e */ /* 0x004fe200048070ff */
        /* <DEDUP_REMOVED lines=11> */
[----:B------:R-:W-:Y:S01]  /*5120*/  F2FP.SATFINITE.E4M3.F32.PACK_AB_MERGE_C R51, RZ, R51, RZ ;  /* 0x00000033ff33723e */ /* 0x000fe200048070ff */
[----:B------:R-:W-:Y:S01]  /*5130*/  @!P4 STG.E.U8 desc[UR12][R6.64+0x21], R41 ;  /* 0x000021290600c986 */ /* 0x000fe2000c10110c */
[----:B0-----:R-:W-:Y:S01]  /*5140*/  F2FP.SATFINITE.E4M3.F32.PACK_AB_MERGE_C R3, RZ, R40, RZ ;  /* 0x00000028ff03723e */ /* 0x001fe200048070ff */
[-C--:B------:R-:W-:Y:S01]  /*5150*/  FMUL R57, R57, R0.reuse ;  /* 0x0000000039397220 */ /* 0x080fe20000400000 */
[C---:B------:R-:W-:Y:S01]  /*5160*/  ISETP.LT.OR P4, PT, R9.reuse, 0x2a, !P0 ;  /* 0x0000002a0900780c */ /* 0x040fe20004781670 */
[----:B------:R-:W-:Y:S01]  /*5170*/  FMUL R58, R58, R0 ;  /* 0x000000003a3a7220 */ /* 0x000fe20000400000 */
[----:B-1----:R-:W-:Y:S01]  /*5180*/  F2FP.SATFINITE.E4M3.F32.PACK_AB_MERGE_C R5, RZ, R42, RZ ;  /* 0x0000002aff05723e */ /* 0x002fe200048070ff */
[----:B------:R0:W-:Y:S01]  /*5190*/  @!P3 STG.E.U8 desc[UR12][R6.64+0x20], R3 ;  /* 0x000020030600b986 */ /* 0x0001e2000c10110c */
[----:B------:R-:W-:Y:S01]  /*51a0*/  ISETP.LT.OR P3, PT, R9, 0x2a, !P1 ;  /* 0x0000002a0900780c */ /* 0x000fe20004f61670 */
[-C--:B------:R-:W-:Y:S01]  /*51b0*/  FMUL R59, R59, R0.reuse ;  /* 0x000000003b3b7220 */ /* 0x080fe20000400000 */
[----:B------:R-:W-:Y:S01]  /*51c0*/  F2FP.SATFINITE.E4M3.F32.PACK_AB_MERGE_C R53, RZ, R53, RZ ;  /* 0x00000035ff35723e */ /* 0x000fe200048070ff */
[----:B------:R1:W-:Y:S01]  /*51d0*/  @!P5 STG.E.U8 desc[UR12][R10.64+0x20], R5 ;  /* 0x000020050a00d986 */ /* 0x0003e2000c10110c */
[C---:B------:R-:W-:Y:S01]  /*51e0*/  ISETP.LT.OR P5, PT, R9.reuse, 0x31, !P1 ;  /* 0x000000310900780c */ /* 0x040fe20004fa1670 */
[-C--:B------:R-:W-:Y:S01]  /*51f0*/  FMUL R60, R60, R0.reuse ;  /* 0x000000003c3c7220 */ /* 0x080fe20000400000 */
[----:B------:R-:W-:Y:S01]  /*5200*/  F2FP.SATFINITE.E4M3.F32.PACK_AB_MERGE_C R55, RZ, R55, RZ ;  /* 0x00000037ff37723e */ /* 0x000fe200048070ff */
[----:B------:R-:W-:Y:S01]  /*5210*/  @!P6 STG.E.U8 desc[UR12][R10.64+0x21], R43 ;  /* 0x0000212b0a00e986 */ /* 0x000fe2000c10110c */
[----:B------:R-:W-:Y:S01]  /*5220*/  ISETP.LT.OR P6, PT, R9, 0x32, !P1 ;  /* 0x000000320900780c */ /* 0x000fe20004fc1670 */
[-C--:B------:R-:W-:Y:S01]  /*5230*/  FMUL R61, R61, R0.reuse ;  /* 0x000000003d3d7220 */ /* 0x080fe20000400000 */
[----:B------:R-:W-:Y:S01]  /*5240*/  F2FP.SATFINITE.E4M3.F32.PACK_AB_MERGE_C R57, RZ, R57, RZ ;  /* 0x00000039ff39723e */ /* 0x000fe200048070ff */
        /* <DEDUP_REMOVED lines=83> */
[-C--:B------:R-:W-:Y:S01]  /*5780*/  FMUL R86, R86, R0.reuse ;  /* 0x0000000056567220 */ /* 0x080fe20000400000 */
[----:B------:R-:W-:Y:S01]  /*5790*/  @!P6 STG.E.U8 desc[UR12][R10.64+0x49], R63 ;  /* 0x0000493f0a00e986 */ /* 0x000fe2000c10110c */
[----:B------:R-:W-:Y:S01]  /*57a0*/  ISETP.LT.OR P6, PT, R9, 0x5a, !P1 ;  /* 0x0000005a0900780c */ /* 0x000fe20004fc1670 */
[----:B------:R-:W-:Y:S01]  /*57b0*/  FMUL R0, R87, R0 ;  /* 0x0000000057007220 */ /* 0x000fe20000400000 */
[----:B------:R-:W-:Y:S01]  /*57c0*/  F2FP.SATFINITE.E4M3.F32.PACK_AB_MERGE_C R81, RZ, R81, RZ ;  /* 0x00000051ff51723e */ /* 0x000fe200048070ff */
[----:B------:R2:W-:Y:S01]  /*57d0*/  @!P2 STG.E.U8 desc[UR12][R6.64+0x50], R13 ;  /* 0x0000500d0600a986 */ /* 0x0005e2000c10110c */
[----:B------:R-:W-:-:S02]  /*57e0*/  ISETP.LT.OR P2, PT, R9, 0x51, !P0 ;  /* 0x000000510900780c */ /* 0x000fc40004741670 */
[----:B0-----:R-:W-:Y:S01]  /*57f0*/  F2FP.SATFINITE.E4M3.F32.PACK_AB_MERGE_C R3, RZ, R66, RZ ;  /* 0x00000042ff03723e */ /* 0x001fe200048070ff */
[----:B------:R-:W-:Y:S01]  /*5800*/  @!P3 STG.E.U8 desc[UR12][R6.64+0x51], R65 ;  /* 0x000051410600b986 */ /* 0x000fe2000c10110c */
[----:B-1----:R-:W-:Y:S02]  /*5810*/  F2FP.SATFINITE.E4M3.F32.PACK_AB_MERGE_C R5, RZ, R68, RZ ;  /* 0x00000044ff05723e */ /* 0x002fe400048070ff */
[C---:B------:R-:W-:Y:S01]  /*5820*/  ISETP.LT.OR P3, PT, R9.reuse, 0x5a, !P0 ;  /* 0x0000005a0900780c */ /* 0x040fe20004761670 */
[----:B------:R-:W-:Y:S01]  /*5830*/  @!P4 STG.E.U8 desc[UR12][R10.64+0x51], R67 ;  /* 0x000051430a00c986 */ /* 0x000fe2000c10110c */
[C---:B------:R-:W-:Y:S02]  /*5840*/  ISETP.LT.OR P4, PT, R9.reuse, 0x61, !P1 ;  /* 0x000000610900780c */ /* 0x040fe40004f81670 */
[----:B------:R-:W-:Y:S02]  /*5850*/  F2FP.SATFINITE.E4M3.F32.PACK_AB_MERGE_C R83, RZ, R83, RZ ;  /* 0x00000053ff53723e */ /* 0x000fe400048070ff */
[----:B--2---:R-:W-:Y:S01]  /*5860*/  F2FP.SATFINITE.E4M3.F32.PACK_AB_MERGE_C R13, RZ, R74, RZ ;  /* 0x0000004aff0d723e */ /* 0x004fe200048070ff */
[----:B------:R0:W-:Y:S01]  /*5870*/  @!P2 STG.E.U8 desc[UR12][R10.64+0x50], R3 ;  /* 0x000050030a00a986 */ /* 0x0001e2000c10110c */
[----:B------:R-:W-:-:S02]  /*5880*/  ISETP.LT.OR P2, PT, R9, 0x59, !P0 ;  /* 0x000000590900780c */ /* 0x000fc40004741670 */
[----:B------:R-:W-:Y:S01]  /*5890*/  F2FP.SATFINITE.E4M3.F32.PACK_AB_MERGE_C R85, RZ, R85, RZ ;  /* 0x00000055ff55723e */ /* 0x000fe200048070ff */
[----:B------:R1:W-:Y:S01]  /*58a0*/  @!P5 STG.E.U8 desc[UR12][R6.64+0x58], R5 ;  /* 0x000058050600d986 */ /* 0x0003e2000c10110c */
[----:B------:R-:W-:-:S03]  /*58b0*/  ISETP.LT.OR P5, PT, R9, 0x62, !P1 ;  /* 0x000000620900780c */ /* 0x000fc60004fa1670 */
[----:B------:R-:W-:Y:S01]  /*58c0*/  @!P6 STG.E.U8 desc[UR12][R6.64+0x59], R69 ;  /* 0x000059450600e986 */ /* 0x000fe2000c10110c */
[C---:B------:R-:W-:Y:S02]  /*58d0*/  ISETP.LT.OR P6, PT, R9.reuse, 0x61, !P0 ;  /* 0x000000610900780c */ /* 0x040fe400047c1670 */
[----:B0-----:R-:W-:Y:S01]  /*58e0*/  F2FP.SATFINITE.E4M3.F32.PACK_AB_MERGE_C R3, RZ, R70, RZ ;  /* 0x00000046ff03723e */ /* 0x001fe200048070ff */
[----:B------:R-:W-:Y:S01]  /*58f0*/  @!P3 STG.E.U8 desc[UR12][R10.64+0x59], R71 ;  /* 0x000059470a00b986 */ /* 0x000fe2000c10110c */
[C---:B------:R-:W-:Y:S02]  /*5900*/  ISETP.LT.OR P3, PT, R9.reuse, 0x69, !P1 ;  /* 0x000000690900780c */ /* 0x040fe40004f61670 */
[----:B-1----:R-:W-:Y:S01]  /*5910*/  F2FP.SATFINITE.E4M3.F32.PACK_AB_MERGE_C R5, RZ, R72, RZ ;  /* 0x00000048ff05723e */ /* 0x002fe200048070ff */
[----:B------:R0:W-:Y:S01]  /*5920*/  @!P2 STG.E.U8 desc[UR12][R10.64+0x58], R3 ;  /* 0x000058030a00a986 */ /* 0x0001e2000c10110c */
[----:B------:R-:W-:-:S03]  /*5930*/  ISETP.LT.OR P2, PT, R9, 0x62, !P0 ;  /* 0x000000620900780c */ /* 0x000fc60004741670 */
[----:B------:R1:W-:Y:S01]  /*5940*/  @!P4 STG.E.U8 desc[UR12][R6.64+0x60], R5 ;  /* 0x000060050600c986 */ /* 0x0003e2000c10110c */
[----:B------:R-:W-:-:S03]  /*5950*/  ISETP.LT.OR P4, PT, R9, 0x69, !P0 ;  /* 0x000000690900780c */ /* 0x000fc60004781670 */
[----:B------:R-:W-:Y:S01]  /*5960*/  @!P5 STG.E.U8 desc[UR12][R6.64+0x61], R73 ;  /* 0x000061490600d986 */ /* 0x000fe2000c10110c */
[----:B------:R-:W-:-:S03]  /*5970*/  ISETP.LT.OR P5, PT, R9, 0x6a, !P0 ;  /* 0x0000006a0900780c */ /* 0x000fc600047a1670 */
[----:B------:R2:W-:Y:S01]  /*5980*/  @!P6 STG.E.U8 desc[UR12][R10.64+0x60], R13 ;  /* 0x0000600d0a00e986 */ /* 0x0005e2000c10110c */
[C---:B------:R-:W-:Y:S02]  /*5990*/  ISETP.LT.OR P6, PT, R9.reuse, 0x6a, !P1 ;  /* 0x0000006a0900780c */ /* 0x040fe40004fc1670 */
[----:B0-----:R-:W-:Y:S01]  /*59a0*/  F2FP.SATFINITE.E4M3.F32.PACK_AB_MERGE_C R3, RZ, R76, RZ ;  /* 0x0000004cff03723e */ /* 0x001fe200048070ff */
[----:B------:R-:W-:Y:S01]  /*59b0*/  @!P2 STG.E.U8 desc[UR12][R10.64+0x61], R75 ;  /* 0x0000614b0a00a986 */ /* 0x000fe2000c10110c */
[C---:B------:R-:W-:Y:S02]  /*59c0*/  ISETP.LT.OR P2, PT, R9.reuse, 0x71, !P1 ;  /* 0x000000710900780c */ /* 0x040fe40004f41670 */
[----:B-1----:R-:W-:Y:S01]  /*59d0*/  F2FP.SATFINITE.E4M3.F32.PACK_AB_MERGE_C R5, RZ, R78, RZ ;  /* 0x0000004eff05723e */ /* 0x002fe200048070ff */
[----:B------:R0:W-:Y:S01]  /*59e0*/  @!P3 STG.E.U8 desc[UR12][R6.64+0x68], R3 ;  /* 0x000068030600b986 */ /* 0x0001e2000c10110c */
[----:B------:R-:W-:Y:S02]  /*59f0*/  ISETP.LT.OR P3, PT, R9, 0x72, !P1 ;  /* 0x000000720900780c */ /* 0x000fe40004f61670 */
[----:B--2---:R-:W-:-:S03]  /*5a00*/  F2FP.SATFINITE.E4M3.F32.PACK_AB_MERGE_C R13, RZ, R80, RZ ;  /* 0x00000050ff0d723e */ /* 0x004fc600048070ff */
[----:B------:R-:W-:Y:S01]  /*5a10*/  @!P6 STG.E.U8 desc[UR12][R6.64+0x69], R77 ;  /* 0x0000694d0600e986 */ /* 0x000fe2000c10110c */
[C---:B------:R-:W-:Y:S02]  /*5a20*/  ISETP.LT.OR P6, PT, R9.reuse, 0x79, !P1 ;  /* 0x000000790900780c */ /* 0x040fe40004fc1670 */
[C---:B------:R-:W-:Y:S01]  /*5a30*/  ISETP.LT.OR P1, PT, R9.reuse, 0x7a, !P1 ;  /* 0x0000007a0900780c */ /* 0x040fe20004f21670 */
[----:B------:R1:W-:Y:S01]  /*5a40*/  @!P4 STG.E.U8 desc[UR12][R10.64+0x68], R5 ;  /* 0x000068050a00c986 */ /* 0x0003e2000c10110c */
[C---:B------:R-:W-:Y:S02]  /*5a50*/  ISETP.LT.OR P4, PT, R9.reuse, 0x71, !P0 ;  /* 0x000000710900780c */ /* 0x040fe40004781670 */
[----:B0-----:R-:W-:Y:S01]  /*5a60*/  F2FP.SATFINITE.E4M3.F32.PACK_AB_MERGE_C R3, RZ, R82, RZ ;  /* 0x00000052ff03723e */ /* 0x001fe200048070ff */
[----:B------:R-:W-:Y:S01]  /*5a70*/  @!P5 STG.E.U8 desc[UR12][R10.64+0x69], R79 ;  /* 0x0000694f0a00d986 */ /* 0x000fe2000c10110c */
[----:B------:R-:W-:-:S03]  /*5a80*/  ISETP.LT.OR P5, PT, R9, 0x72, !P0 ;  /* 0x000000720900780c */ /* 0x000fc600047a1670 */
[----:B------:R0:W-:Y:S01]  /*5a90*/  @!P2 STG.E.U8 desc[UR12][R6.64+0x70], R13 ;  /* 0x0000700d0600a986 */ /* 0x0001e2000c10110c */
[C---:B------:R-:W-:Y:S02]  /*5aa0*/  ISETP.LT.OR P2, PT, R9.reuse, 0x79, !P0 ;  /* 0x000000790900780c */ /* 0x040fe40004741670 */
[----:B------:R-:W-:Y:S01]  /*5ab0*/  ISETP.LT.OR P0, PT, R9, 0x7a, !P0 ;  /* 0x0000007a0900780c */ /* 0x000fe20004701670 */
[----:B------:R2:W-:Y:S01]  /*5ac0*/  @!P3 STG.E.U8 desc[UR12][R6.64+0x71], R81 ;  /* 0x000071510600b986 */ /* 0x0005e2000c10110c */
[----:B-1----:R-:W-:Y:S02]  /*5ad0*/  F2FP.SATFINITE.E4M3.F32.PACK_AB_MERGE_C R5, RZ, R84, RZ ;  /* 0x00000054ff05723e */ /* 0x002fe400048070ff */
[----:B------:R-:W-:Y:S01]  /*5ae0*/  F2FP.SATFINITE.E4M3.F32.PACK_AB_MERGE_C R9, RZ, R86, RZ ;  /* 0x00000056ff09723e */ /* 0x000fe200048070ff */
[----:B------:R2:W-:Y:S04]  /*5af0*/  @!P4 STG.E.U8 desc[UR12][R10.64+0x70], R3 ;  /* 0x000070030a00c986 */ /* 0x0005e8000c10110c */
[----:B------:R2:W-:Y:S01]  /*5b00*/  @!P5 STG.E.U8 desc[UR12][R10.64+0x71], R83 ;  /* 0x000071530a00d986 */ /* 0x0005e2000c10110c */
[----:B0-----:R-:W-:-:S03]  /*5b10*/  F2FP.SATFINITE.E4M3.F32.PACK_AB_MERGE_C R13, RZ, R0, RZ ;  /* 0x00000000ff0d723e */ /* 0x001fc600048070ff */
[----:B------:R2:W-:Y:S04]  /*5b20*/  @!P6 STG.E.U8 desc[UR12][R6.64+0x78], R5 ;  /* 0x000078050600e986 */ /* 0x0005e8000c10110c */
[----:B------:R2:W-:Y:S04]  /*5b30*/  @!P1 STG.E.U8 desc[UR12][R6.64+0x79], R85 ;  /* 0x0000795506009986 */ /* 0x0005e8000c10110c */
[----:B------:R2:W-:Y:S01]  /*5b40*/  @!P2 STG.E.U8 desc[UR12][R10.64+0x78], R9 ;  /* 0x000078090a00a986 */ /* 0x0005e2000c10110c */
[----:B------:R-:W-:Y:S05]  /*5b50*/  @P0 EXIT ;  /* 0x000000000000094d */ /* 0x000fea0003800000 */
[----:B------:R-:W-:Y:S01]  /*5b60*/  STG.E.U8 desc[UR12][R10.64+0x79], R13 ;  /* 0x0000790d0a007986 */ /* 0x000fe2000c10110c */
[----:B------:R-:W-:Y:S05]  /*5b70*/  EXIT ;  /* 0x000000000000794d */ /* 0x000fea0003800000 */
.L_x_10:
[----:B------:R-:W-:-:S13]  /*5b80*/  ISETP.NE.AND P0, PT, R6, RZ, PT ;  /* 0x000000ff0600720c */ /* 0x000fda0003f05270 */
[----:B------:R-:W-:Y:S05]  /*5b90*/  @P0 EXIT ;  /* 0x000000000000094d */ /* 0x000fea0003800000 */
[----:B------:R-:W-:Y:S01]  /*5ba0*/  ELECT P0, URZ, PT ;  /* 0x00000000003f782f */ /* 0x000fe20003800000 */
[----:B------:R-:W-:-:S12]  /*5bb0*/  BSSY B0, `(.L_x_151) ;  /* 0x0000072000007945 */ /* 0x000fd80003800000 */
[----:B------:R-:W-:Y:S05]  /*5bc0*/  @!P0 BRA `(.L_x_152) ;  /* 0x0000000400c08947 */ /* 0x000fea0003800000 */
[----:B------:R-:W-:Y:S02]  /*5bd0*/  ISETP.GE.AND P0, PT, R3, 0x1, PT ;  /* 0x000000010300780c */ /* 0x000fe40003f06270 */
[----:B------:R-:W-:-:S04]  /*5be0*/  SHF.R.S32.HI R7, RZ, 0x1f, R10 ;  /* 0x0000001fff077819 */ /* 0x000fc8000001140a */
[----:B------:R-:W-:-:S07]  /*5bf0*/  LEA.HI R7, R7, R10, RZ, 0x7 ;  /* 0x0000000a07077211 */ /* 0x000fce00078f38ff */
[----:B------:R-:W-:Y:S05]  /*5c00*/  @!P0 BRA `(.L_x_152) ;  /* 0x0000000400b08947 */ /* 0x000fea0003800000 */
[----:B------:R-:W0:Y:S01]  /*5c10*/  S2R R4, SR_CTAID.X ;  /* 0x0000000000047919 */ /* 0x000e220000002500 */
[----:B------:R-:W-:Y:S01]  /*5c20*/  LOP3.LUT R7, R7, 0xffffff80, RZ, 0xc0, !PT ;  /* 0xffffff8007077812 */ /* 0x000fe200078ec0ff */
[----:B------:R-:W-:Y:S01]  /*5c30*/  ULDC UR4, c[0x0][0x384] ;  /* 0x0000e10000047ab9 */ /* 0x000fe20000000800 */
[----:B------:R-:W-:Y:S01]  /*5c40*/  LOP3.LUT P0, RZ, R10, 0x1f, RZ, 0xc0, !PT ;  /* 0x0000001f0aff7812 */ /* 0x000fe2000780c0ff */
[----:B------:R-:W1:Y:S01]  /*5c50*/  S2R R11, SR_CTAID.Y ;  /* 0x00000000000b7919 */ /* 0x000e620000002600 */
[----:B-----5:R-:W-:Y:S01]  /*5c60*/  IMAD R0, R12, R13, RZ ;  /* 0x0000000d0c007224 */ /* 0x020fe200078e02ff */
[----:B------:R-:W-:Y:S01]  /*5c70*/  ULDC UR5, c[0x0][0x388] ;  /* 0x0000e20000057ab9 */ /* 0x000fe20000000800 */
[----:B------:R-:W-:Y:S01]  /*5c80*/  IMAD.IADD R7, R10, 0x1, -R7 ;  /* 0x000000010a077824 */ /* 0x000fe200078e0a07 */
[----:B------:R-:W-:Y:S01]  /*5c90*/  LOP3.LUT R20, R2, 0x2, RZ, 0xfc, !PT ;  /* 0x0000000202147812 */ /* 0x000fe200078efcff */
[----:B------:R-:W-:Y:S01]  /*5ca0*/  IMAD.MOV.U32 R6, RZ, RZ, RZ ;  /* 0x000000ffff067224 */ /* 0x000fe200078e00ff */
[----:B---3--:R-:W-:Y:S01]  /*5cb0*/  CS2R R8, SRZ ;  /* 0x0000000000087805 */ /* 0x008fe2000001ff00 */
[----:B------:R-:W-:Y:S01]  /*5cc0*/  IMAD.MOV.U32 R10, RZ, RZ, RZ ;  /* 0x000000ffff0a7224 */ /* 0x000fe200078e00ff */
[----:B------:R-:W-:Y:S01]  /*5cd0*/  ISETP.NE.AND P1, PT, R7, RZ, PT ;  /* 0x000000ff0700720c */ /* 0x000fe20003f25270 */
[----:B------:R-:W-:Y:S01]  /*5ce0*/  IMAD R0, R5, R0, 0x1 ;  /* 0x0000000105007424 */ /* 0x000fe200078e0200 */
[----:B------:R-:W-:Y:S01]  /*5cf0*/  ISETP.NE.OR P0, PT, R7, RZ, !P0 ;  /* 0x000000ff0700720c */ /* 0x000fe20004705670 */
[----:B------:R-:W-:-:S02]  /*5d00*/  IMAD.MOV.U32 R7, RZ, RZ, 0x1 ;  /* 0x00000001ff077424 */ /* 0x000fc400078e00ff */
[----:B0-----:R-:W-:-:S04]  /*5d10*/  IMAD.SHL.U32 R18, R4, 0x40, RZ ;  /* 0x0000004004127824 */ /* 0x001fc800078e00ff */
[----:B------:R-:W-:-:S04]  /*5d20*/  IMAD.HI.U32 R4, R18, UR4, RZ ;  /* 0x0000000412047c27 */ /* 0x000fc8000f8e00ff */
[----:B-1----:R-:W-:Y:S01]  /*5d30*/  IMAD.SHL.U32 R19, R11, 0x80, RZ ;  /* 0x000000800b137824 */ /* 0x002fe200078e00ff */
[----:B------:R-:W-:-:S07]  /*5d40*/  SHF.R.U32.HI R4, RZ, UR5, R4 ;  /* 0x00000005ff047c19 */ /* 0x000fce0008011604 */
.L_x_156:
[----:B------:R-:W0:Y:S01]  /*5d50*/  S2R R12, SR_CgaCtaId ;  /* 0x00000000000c7919 */ /* 0x000e220000008800 */
[----:B------:R-:W-:-:S04]  /*5d60*/  MOV R11, 0x400 ;  /* 0x00000400000b7802 */ /* 0x000fc80000000f00 */
[----:B0-----:R-:W-:Y:S02]  /*5d70*/  LEA R21, R12, R11, 0x18 ;  /* 0x0000000b0c157211 */ /* 0x001fe400078ec0ff */
[----:B------:R-:W-:-:S03]  /*5d80*/  SHF.L.U32 R11, R7, 0x1f, RZ ;  /* 0x0000001f070b7819 */ /* 0x000fc600000006ff */
[----:B------:R-:W-:-:S07]  /*5d90*/  IMAD R12, R6, 0x8, R21 ;  /* 0x00000008060c7824 */ /* 0x000fce00078e0215 */
.L_x_153:
[----:B0-----:R0:W1:Y:S02]  /*5da0*/  SYNCS.PHASECHK.TRANS64.TRYWAIT P2, [R12+URZ+0x37928], R11 ;  /* 0x0379280b0c0075a7 */ /* 0x001064000804017f */
[----:B-1----:R-:W-:Y:S05]  /*5db0*/  @!P2 NANOSLEEP.SYNCS 0x989680 ;  /* 0x009896800000a95d */ /* 0x002fea0003900000 */
[----:B------:R-:W1:Y:S02]  /*5dc0*/  @!P2 SYNCS.PHASECHK.TRANS64 P2, [R12+URZ+0x37928], R11 ;  /* 0x0379280b0c00a5a7 */ /* 0x000e64000804007f */
[----:B-1----:R-:W-:Y:S05]  /*5dd0*/  @!P2 BRA `(.L_x_153) ;  /* 0xfffffffc00f0a947 */ /* 0x002fea000383ffff */
[----:B0-----:R-:W0:Y:S02]  /*5de0*/  @!P1 LDC R11, c[0x0][0x500] ;  /* 0x00014000ff0b9b82 */ /* 0x001e240000000800 */
[----:B0-----:R0:W-:Y:S02]  /*5df0*/  @!P1 SYNCS.ARRIVE.TRANS64 RZ, [R12+URZ+0x37800], R11 ;  /* 0x0378000b0cff99a7 */ /* 0x0011e4000800003f */
[----:B0-----:R-:W-:-:S04]  /*5e00*/  PRMT R11, R20, 0x9910, RZ ;  /* 0x00009910140b7816 */ /* 0x001fc800000000ff */
[----:B------:R-:W-:-:S13]  /*5e10*/  ISETP.NE.AND P2, PT, R11, 0x2, PT ;  /* 0x000000020b00780c */ /* 0x000fda0003f45270 */
[----:B------:R-:W-:Y:S05]  /*5e20*/  @P2 BRA `(.L_x_154) ;  /* 0x0000000000042947 */ /* 0x000fea0003800000 */
[----:B------:R-:W-:Y:S01]  /*5e30*/  BPT.TRAP 0x1 ;  /* 0x000000040000795c */ /* 0x000fe20000300000 */
.L_x_154:
[----:B------:R-:W-:Y:S05]  /*5e40*/  @P0 BRA `(.L_x_155) ;  /* 0x0000000000040947 */ /* 0x000fea0003800000 */
[----:B------:R-:W-:Y:S01]  /*5e50*/  BPT.TRAP 0x1 ;  /* 0x000000040000795c */ /* 0x000fe20000300000 */
.L_x_155:
[----:B------:R-:W0:Y:S01]  /*5e60*/  LDC R13, c[0x0][0x380] ;  /* 0x0000e000ff0d7b82 */ /* 0x000e220000000800 */
[----:B------:R-:W-:Y:S01]  /*5e70*/  R2UR UR4, R4 ;  /* 0x00000000040472ca */ /* 0x000fe200000e0000 */
[----:B------:R-:W-:Y:S01]  /*5e80*/  ULDC UR20, c[0x0][0x38c] ;  /* 0x0000e30000147ab9 */ /* 0x000fe20000000800 */
[----:B------:R-:W-:Y:S01]  /*5e90*/  R2UR UR5, R18 ;  /* 0x00000000120572ca */ /* 0x000fe200000e0000 */
[----:B------:R-:W-:Y:S01]  /*5ea0*/  UISETP.NE.AND UP0, UPT, UR20, 0x1, UPT ;  /* 0x000000011400788c */ /* 0x000fe2000bf05270 */
[----:B------:R-:W-:Y:S01]  /*5eb0*/  R2UR UR17, R12 ;  /* 0x000000000c1172ca */ /* 0x000fe200000e0000 */
[C---:B------:R-:W-:Y:S01]  /*5ec0*/  VIADD R12, R10.reuse, 0x1 ;  /* 0x000000010a0c7836 */ /* 0x040fe20000000000 */
[----:B------:R-:W-:Y:S01]  /*5ed0*/  R2UR UR18, R10 ;  /* 0x000000000a1272ca */ /* 0x000fe200000e0000 */
[----:B------:R-:W1:Y:S01]  /*5ee0*/  LDC.64 R14, c[0x0][0x3b8] ;  /* 0x0000ee00ff0e7b82 */ /* 0x000e620000000a00 */
[----:B------:R-:W-:Y:S01]  /*5ef0*/  R2UR UR9, R21 ;  /* 0x00000000150972ca */ /* 0x000fe200000e0000 */
[----:B------:R-:W-:Y:S01]  /*5f00*/  VIADD R0, R0, 0xffffffff ;  /* 0xffffffff00007836 */ /* 0x000fe20000000000 */
[----:B------:R-:W-:Y:S01]  /*5f10*/  R2UR UR16, R6 ;  /* 0x00000000061072ca */ /* 0x000fe200000e0000 */
[----:B------:R-:W-:Y:S01]  /*5f20*/  ULDC.64 UR24, c[0x0][0x198] ;  /* 0x0000660000187ab9 */ /* 0x000fe20000000a00 */
[----:B------:R-:W-:Y:S01]  /*5f30*/  R2UR UR12, R9 ;  /* 0x00000000090c72ca */ /* 0x000fe200000e0000 */
[----:B------:R-:W-:Y:S01]  /*5f40*/  ULDC.64 UR14, c[0x0][0x3b0] ;  /* 0x0000ec00000e7ab9 */ /* 0x000fe20000000a00 */
[----:B------:R-:W-:Y:S01]  /*5f50*/  @UP0 ULDC.64 UR10, c[0x0][0x390] ;  /* 0x0000e400000a0ab9 */ /* 0x000fe20000000a00 */
[----:B------:R-:W1:Y:S01]  /*5f60*/  LDC.64 R16, c[0x0][0x3d8] ;  /* 0x0000f600ff107b82 */ /* 0x000e620000000a00 */
[----:B------:R-:W-:Y:S01]  /*5f70*/  R2UR UR13, R8 ;  /* 0x00000000080d72ca */ /* 0x000fe200000e0000 */
[----:B------:R-:W-:Y:S01]  /*5f80*/  ULDC.64 UR22, c[0x0][0x3d0] ;  /* 0x0000f40000167ab9 */ /* 0x000fe20000000a00 */
[----:B------:R-:W-:Y:S01]  /*5f90*/  ISETP.GT.AND P5, PT, R0, 0x1, PT ;  /* 0x000000010000780c */ /* 0x000fe20003fa4270 */
[----:B------:R-:W-:-:S02]  /*5fa0*/  USHF.L.U32 UR18, UR18, 0x5, URZ ;  /* 0x0000000512127899 */ /* 0x000fc4000800063f */
[----:B------:R-:W-:Y:S01]  /*5fb0*/  UIADD3 UR17, UR17, 0x37800, URZ ;  /* 0x0003780011117890 */ /* 0x000fe2000fffe03f */
[----:B0-----:R-:W-:Y:S01]  /*5fc0*/  ISETP.NE.AND P2, PT, R13, 0x1, PT ;  /* 0x000000010d00780c */ /* 0x001fe20003f45270 */
[----:B------:R-:W-:Y:S01]  /*5fd0*/  ULEA UR16, UR16, UR9, 0xb ;  /* 0x0000000910107291 */ /* 0x000fe2000f8e583f */
[----:B------:R-:W-:Y:S01]  /*5fe0*/  UMOV UR26, 0x0 ;  /* 0x00000000001a7882 */ /* 0x000fe20000000000 */
[----:B------:R-:W-:-:S03]  /*5ff0*/  UMOV UR27, 0x10000000 ;  /* 0x10000000001b7882 */ /* 0x000fc60000000000 */
[----:B------:R-:W-:-:S07]  /*6000*/  UMOV UR9, UR17 ;  /* 0x0000001100097c82 */ /* 0x000fce0008000000 */
[----:B------:R-:W-:Y:S01]  /*6010*/  @P2 IMAD.U32 R11, RZ, RZ, UR4 ;  /* 0x00000004ff0b2e24 */ /* 0x000fe2000f8e00ff */
[----:B------:R-:W-:Y:S01]  /*6020*/  UIADD3 UR4, UP1, UR24, 0xf0, URZ ;  /* 0x000000f018047890 */ /* 0x000fe2000ff3e03f */
[----:B-1----:R-:W-:Y:S01]  /*6030*/  IMAD R10, R8, R15, R17 ;  /* 0x0000000f080a7224 */ /* 0x002fe200078e0211 */
[----:B------:R-:W-:Y:S02]  /*6040*/  UIADD3 UR24, UP2, UR24, 0x1f0, URZ ;  /* 0x000001f018187890 */ /* 0x000fe4000ff5e03f */
[----:B------:R-:W-:Y:S01]  /*6050*/  @P2 R2UR UR5, R11 ;  /* 0x000000000b0522ca */ /* 0x000fe200000e0000 */
[----:B------:R-:W-:Y:S01]  /*6060*/  IMAD R11, R6, 0x1000, R21 ;  /* 0x00001000060b7824 */ /* 0x000fe200078e0215 */
[----:B------:R-:W-:Y:S01]  /*6070*/  ISETP.NE.AND P2, PT, R12, R5, PT ;  /* 0x000000050c00720c */ /* 0x000fe20003f45270 */
[----:B------:R-:W-:-:S03]  /*6080*/  VIADD R6, R6, 0x1 ;  /* 0x0000000106067836 */ /* 0x000fc60000000000 */
[----:B------:R-:W-:Y:S01]  /*6090*/  R2UR UR8, R11 ;  /* 0x000000000b0872ca */ /* 0x000fe200000e0000 */
[----:B------:R-:W-:Y:S01]  /*60a0*/  IMAD R11, R9, R14, R16 ;  /* 0x0000000e090b7224 */ /* 0x000fe200078e0210 */
[C---:B------:R-:W-:Y:S01]  /*60b0*/  ISETP.NE.AND P4, PT, R6.reuse, 0x25, PT ;  /* 0x000000250600780c */ /* 0x040fe20003f85270 */
[----:B------:R-:W0:Y:S03]  /*60c0*/  LDC R14, c[0x0][0x3c8] ;  /* 0x0000f200ff0e7b82 */ /* 0x000e260000000800 */
[----:B------:R-:W-:Y:S01]  /*60d0*/  PRMT R10, R11, 0x40, R10 ;  /* 0x000000400b0a7816 */ /* 0x000fe2000000000a */
[----:B------:R-:W-:Y:S01]  /*60e0*/  UIADD3 UR6, -UR5, URZ, URZ ;  /* 0x0000003f05067290 */ /* 0x000fe2000fffe13f */
[----:B------:R-:W-:Y:S01]  /*60f0*/  VIADD R11, R9, 0x1 ;  /* 0x00000001090b7836 */ /* 0x000fe20000000000 */
[----:B------:R-:W-:Y:S01]  /*6100*/  UMOV UR21, UR5 ;  /* 0x0000000500157c82 */ /* 0x000fe20008000000 */
[----:B------:R-:W-:Y:S01]  /*6110*/  @P2 IMAD.MOV R11, RZ, RZ, R9 ;  /* 0x000000ffff0b2224 */ /* 0x000fe200078e0209 */
[----:B------:R-:W-:-:S02]  /*6120*/  SEL R6, R6, RZ, P4 ;  /* 0x000000ff06067207 */ /* 0x000fc40002000000 */
[----:B------:R-:W-:Y:S01]  /*6130*/  IMAD R13, R13, UR6, R18 ;  /* 0x000000060d0d7c24 */ /* 0x000fe2000f8e0212 */
[----:B------:R-:W-:Y:S02]  /*6140*/  UIMAD.WIDE.U32 UR6, UR5, UR10, URZ ;  /* 0x0000000a050672a5 */ /* 0x000fe4000f8e003f */
[----:B------:R-:W-:Y:S02]  /*6150*/  UIADD3 UR8, UR8, 0x12800, URZ ;  /* 0x0001280008087890 */ /* 0x000fe4000fffe03f */
[----:B------:R-:W-:Y:S01]  /*6160*/  @UP0 USHF.R.U32.HI UR21, URZ, UR11, UR7 ;  /* 0x0000000b3f150299 */ /* 0x000fe20008011607 */
[----:B------:R-:W-:Y:S01]  /*6170*/  R2UR UR19, R13 ;  /* 0x000000000d1372ca */ /* 0x000fe200000e0000 */
[----:B------:R-:W-:Y:S01]  /*6180*/  UMOV UR10, UR18 ;  /* 0x00000012000a7c82 */ /* 0x000fe20008000000 */
[----:B------:R-:W-:Y:S01]  /*6190*/  R2UR UR7, R10 ;  /* 0x000000000a0772ca */ /* 0x000fe200000e0000 */
[----:B------:R-:W-:Y:S01]  /*61a0*/  UIADD3 UR6, -UR21, URZ, URZ ;  /* 0x0000003f15067290 */ /* 0x000fe2000fffe13f */
[----:B------:R-:W-:Y:S01]  /*61b0*/  R2UR UR11, R19 ;  /* 0x00000000130b72ca */ /* 0x000fe200000e0000 */
[----:B------:R-:W-:Y:S01]  /*61c0*/  VIADD R13, R8, 0x1 ;  /* 0x00000001080d7836 */ /* 0x000fe20000000000 */
[----:B------:R-:W-:Y:S01]  /*61d0*/  SEL R10, RZ, 0x1, P4 ;  /* 0x00000001ff0a7807 */ /* 0x000fe20002000000 */
[----:B------:R-:W-:Y:S01]  /*61e0*/  UIMAD UR20, UR20, UR6, UR5 ;  /* 0x00000006141472a4 */ /* 0x000fe2000f8e0205 */
[----:B0-----:R-:W-:Y:S01]  /*61f0*/  ISETP.NE.AND P3, PT, R11, R14, PT ;  /* 0x0000000e0b00720c */ /* 0x001fe20003f65270 */
[----:B------:R-:W-:Y:S01]  /*6200*/  UIADD3.X UR5, URZ, UR25, URZ, UP1, !UPT ;  /* 0x000000193f057290 */ /* 0x000fe20008ffe43f */
[----:B------:R-:W-:Y:S01]  /*6210*/  LOP3.LUT R7, R7, R10, RZ, 0x3c, !PT ;  /* 0x0000000a07077212 */ /* 0x000fe200078e3cff */
[----:B------:R-:W-:Y:S01]  /*6220*/  UIMAD UR20, UR20, UR15, UR23 ;  /* 0x0000000f141472a4 */ /* 0x000fe2000f8e0217 */
[----:B------:R-:W-:Y:S01]  /*6230*/  SEL R10, R12, RZ, P2 ;  /* 0x000000ff0c0a7207 */ /* 0x000fe20001000000 */
[----:B------:R-:W-:Y:S01]  /*6240*/  UIMAD UR19, UR19, UR14, UR22 ;  /* 0x0000000e131372a4 */ /* 0x000fe2000f8e0216 */
[----:B------:R-:W-:Y:S01]  /*6250*/  SEL R9, R11, RZ, P3 ;  /* 0x000000ff0b097207 */ /* 0x000fe20001800000 */
[----:B------:R-:W-:-:S02]  /*6260*/  UPRMT UR6, UR7, 0x5410, URZ ;  /* 0x0000541007067896 */ /* 0x000fc4000800003f */
[----:B------:R-:W-:-:S04]  /*6270*/  UIADD3.X UR25, URZ, UR25, URZ, UP2, !UPT ;  /* 0x000000193f197290 */ /* 0x000fc800097fe43f */
[----:B------:R-:W-:-:S03]  /*6280*/  @P3 IMAD.MOV R13, RZ, RZ, R8 ;  /* 0x000000ffff0d3224 */ /* 0x000fc600078e0208 */
[----:B------:R0:W-:Y:S01]  /*6290*/  UTMALDG.4D.IM2COL [UR16], [UR4], UR6 ;  /* 0x00000010040073b4 */ /* 0x0001e20008058006 */
[----:B------:R-:W-:Y:S01]  /*62a0*/  IMAD.MOV.U32 R8, RZ, RZ, R13 ;  /* 0x000000ffff087224 */ /* 0x000fe200078e000d */
[----:B------:R0:W-:Y:S02]  /*62b0*/  UTMALDG.4D [UR8], [UR24], desc[UR26] ;  /* 0x00001a08180075b4 */ /* 0x0001e40008019000 */
[----:B0-----:R-:W-:Y:S05]  /*62c0*/  @P5 BRA `(.L_x_156) ;  /* 0xfffffff800a05947 */ /* 0x001fea000383ffff */
.L_x_152:
[----:B------:R-:W-:Y:S05]  /*62d0*/  BSYNC B0 ;  /* 0x0000000000007941 */ /* 0x000fea0003800000 */
.L_x_151:
[----:B------:R-:W-:Y:S01]  /*62e0*/  ISETP.GE.U32.AND P0, PT, R3, 0x25, PT ;  /* 0x000000250300780c */ /* 0x000fe20003f06070 */
[----:B------:R-:W-:-:S12]  /*62f0*/  IMAD.MOV.U32 R6, RZ, RZ, 0x1 ;  /* 0x00000001ff067424 */ /* 0x000fd800078e00ff */
[----:B------:R-:W-:Y:S05]  /*6300*/  @!P0 BRA `(.L_x_157) ;  /* 0x00000000001c8947 */ /* 0x000fea0003800000 */
[----:B------:R-:W-:-:S04]  /*6310*/  IMAD.WIDE.U32 R4, R3, -0x45306eb3, RZ ;  /* 0xbacf914d03047825 */ /* 0x000fc800078e00ff */
[----:B------:R-:W-:-:S05]  /*6320*/  IMAD.IADD R4, R3, 0x1, -R5 ;  /* 0x0000000103047824 */ /* 0x000fca00078e0a05 */
[----:B------:R-:W-:-:S04]  /*6330*/  LEA.HI R4, R4, R5, RZ, 0x1f ;  /* 0x0000000504047211 */ /* 0x000fc800078ff8ff */
[----:B------:R-:W-:-:S04]  /*6340*/  SHF.R.U32.HI R4, RZ, 0x5, R4 ;  /* 0x00000005ff047819 */ /* 0x000fc80000011604 */
[----:B------:R-:W-:-:S04]  /*6350*/  LOP3.LUT R4, R4, 0x1, RZ, 0xc0, !PT ;  /* 0x0000000104047812 */ /* 0x000fc800078ec0ff */
[----:B------:R-:W-:-:S04]  /*6360*/  ISETP.NE.U32.AND P0, PT, R4, 0x1, PT ;  /* 0x000000010400780c */ /* 0x000fc80003f05070 */
[----:B------:R-:W-:-:S09]  /*6370*/  SEL R6, RZ, 0x1, !P0 ;  /* 0x00000001ff067807 */ /* 0x000fd20004000000 */
.L_x_157:
[----:B------:R-:W-:Y:S05]  /*6380*/  WARPSYNC.ALL ;  /* 0x0000000000007948 */ /* 0x000fea0003800000 */
[----:B------:R-:W-:-:S13]  /*6390*/  ELECT P0, URZ, PT ;  /* 0x00000000003f782f */ /* 0x000fda0003800000 */
[----:B------:R-:W-:Y:S05]  /*63a0*/  @!P0 EXIT ;  /* 0x000000000000894d */ /* 0x000fea0003800000 */
[----:B------:R-:W-:-:S04]  /*63b0*/  LOP3.LUT R2, R2, 0x2, RZ, 0xfc, !PT ;  /* 0x0000000202027812 */ /* 0x000fc800078efcff */
[----:B------:R-:W-:-:S13]  /*63c0*/  ISETP.NE.AND P0, PT, R2, 0x3, PT ;  /* 0x000000030200780c */ /* 0x000fda0003f05270 */
[----:B------:R-:W-:Y:S05]  /*63d0*/  @!P0 BRA `(.L_x_158) ;  /* 0x0000000000048947 */ /* 0x000fea0003800000 */
[----:B------:R-:W-:Y:S01]  /*63e0*/  BPT.TRAP 0x1 ;  /* 0x000000040000795c */ /* 0x000fe20000300000 */
.L_x_158:
[----:B------:R-:W0:Y:S01]  /*63f0*/  S2R R7, SR_CgaCtaId ;  /* 0x0000000000077919 */ /* 0x000e220000008800 */
[----:B------:R-:W-:Y:S01]  /*6400*/  IMAD.WIDE.U32 R4, R3, -0x45306eb3, RZ ;  /* 0xbacf914d03047825 */ /* 0x000fe200078e00ff */
[----:B-----5:R-:W-:-:S03]  /*6410*/  MOV R0, 0x400 ;  /* 0x0000040000007802 */ /* 0x020fc60000000f00 */
[----:B------:R-:W-:-:S05]  /*6420*/  IMAD.IADD R4, R3, 0x1, -R5 ;  /* 0x0000000103047824 */ /* 0x000fca00078e0a05 */
[----:B------:R-:W-:Y:S02]  /*6430*/  LEA.HI R4, R4, R5, RZ, 0x1f ;  /* 0x0000000504047211 */ /* 0x000fe400078ff8ff */
[----:B------:R-:W-:Y:S02]  /*6440*/  SHF.L.U32 R5, R6, 0x1f, RZ ;  /* 0x0000001f06057819 */ /* 0x000fe400000006ff */
[----:B------:R-:W-:-:S05]  /*6450*/  SHF.R.U32.HI R4, RZ, 0x5, R4 ;  /* 0x00000005ff047819 */ /* 0x000fca0000011604 */
[----:B------:R-:W-:Y:S01]  /*6460*/  IMAD R3, R4, -0x25, R3 ;  /* 0xffffffdb04037824 */ /* 0x000fe200078e0203 */
[----:B0-----:R-:W-:-:S05]  /*6470*/  LEA R0, R7, R0, 0x18 ;  /* 0x0000000007007211 */ /* 0x001fca00078ec0ff */
[----:B------:R-:W-:-:S04]  /*6480*/  VIADD R0, R0, 0x37928 ;  /* 0x0003792800007836 */ /* 0x000fc80000000000 */
[----:B------:R-:W-:-:S07]  /*6490*/  IMAD R2, R3, 0x8, R0 ;  /* 0x0000000803027824 */ /* 0x000fce00078e0200 */
.L_x_159:
[----:B0-----:R0:W1:Y:S02]  /*64a0*/  SYNCS.PHASECHK.TRANS64.TRYWAIT P0, [R2+URZ], R5 ;  /* 0x00000005020075a7 */ /* 0x001064000800017f */
[----:B-1----:R-:W-:Y:S05]  /*64b0*/  @!P0 NANOSLEEP.SYNCS 0x989680 ;  /* 0x009896800000895d */ /* 0x002fea0003900000 */
[----:B------:R-:W1:Y:S02]  /*64c0*/  @!P0 SYNCS.PHASECHK.TRANS64 P0, [R2+URZ], R5 ;  /* 0x00000005020085a7 */ /* 0x000e64000800007f */
[----:B-1----:R-:W-:Y:S05]  /*64d0*/  @!P0 BRA `(.L_x_159) ;  /* 0xfffffffc00f08947 */ /* 0x002fea000383ffff */
[----:B------:R-:W-:-:S05]  /*64e0*/  VIADD R3, R3, 0x1 ;  /* 0x0000000103037836 */ /* 0x000fca0000000000 */
[----:B------:R-:W-:-:S04]  /*64f0*/  ISETP.NE.AND P0, PT, R3, 0x25, PT ;  /* 0x000000250300780c */ /* 0x000fc80003f05270 */
[----:B0-----:R-:W-:Y:S02]  /*6500*/  SEL R5, RZ, 0x1, P0 ;  /* 0x00000001ff057807 */ /* 0x001fe40000000000 */
[----:B------:R-:W-:Y:S02]  /*6510*/  SEL R3, R3, RZ, P0 ;  /* 0x000000ff03037207 */ /* 0x000fe40000000000 */
[----:B------:R-:W-:-:S03]  /*6520*/  LOP3.LUT R7, R6, R5, RZ, 0x3c, !PT ;  /* 0x0000000506077212 */ /* 0x000fc600078e3cff */
[----:B------:R-:W-:Y:S01]  /*6530*/  IMAD R2, R3, 0x8, R0 ;  /* 0x0000000803027824 */ /* 0x000fe200078e0200 */
[----:B------:R-:W-:-:S07]  /*6540*/  SHF.L.U32 R5, R7, 0x1f, RZ ;  /* 0x0000001f07057819 */ /* 0x000fce00000006ff */
.L_x_160:
        /* <DEDUP_REMOVED lines=11> */
.L_x_161:
        /* <DEDUP_REMOVED lines=11> */
.L_x_162:
        /* <DEDUP_REMOVED lines=11> */
.L_x_163:
        /* <DEDUP_REMOVED lines=11> */
.L_x_164:
        /* <DEDUP_REMOVED lines=11> */
.L_x_165:
        /* <DEDUP_REMOVED lines=11> */
.L_x_166:
        /* <DEDUP_REMOVED lines=11> */
.L_x_167:
        /* <DEDUP_REMOVED lines=11> */
.L_x_168:
        /* <DEDUP_REMOVED lines=11> */
.L_x_169:
        /* <DEDUP_REMOVED lines=11> */
.L_x_170:
        /* <DEDUP_REMOVED lines=11> */
.L_x_171:
        /* <DEDUP_REMOVED lines=11> */
.L_x_172:
        /* <DEDUP_REMOVED lines=11> */
.L_x_173:
        /* <DEDUP_REMOVED lines=11> */
.L_x_174:
        /* <DEDUP_REMOVED lines=11> */
.L_x_175:
        /* <DEDUP_REMOVED lines=11> */
.L_x_176:
        /* <DEDUP_REMOVED lines=11> */
.L_x_177:
        /* <DEDUP_REMOVED lines=11> */
.L_x_178:
        /* <DEDUP_REMOVED lines=11> */
.L_x_179:
        /* <DEDUP_REMOVED lines=11> */
.L_x_180:
        /* <DEDUP_REMOVED lines=11> */
.L_x_181:
        /* <DEDUP_REMOVED lines=11> */
.L_x_182:
        /* <DEDUP_REMOVED lines=11> */
.L_x_183:
        /* <DEDUP_REMOVED lines=11> */
.L_x_184:
        /* <DEDUP_REMOVED lines=11> */
.L_x_185:
        /* <DEDUP_REMOVED lines=11> */
.L_x_186:
        /* <DEDUP_REMOVED lines=11> */
.L_x_187:
        /* <DEDUP_REMOVED lines=11> */
.L_x_188:
        /* <DEDUP_REMOVED lines=11> */
.L_x_189:
        /* <DEDUP_REMOVED lines=11> */
.L_x_190:
        /* <DEDUP_REMOVED lines=11> */
.L_x_191:
        /* <DEDUP_REMOVED lines=11> */
.L_x_192:
        /* <DEDUP_REMOVED lines=11> */
.L_x_193:
        /* <DEDUP_REMOVED lines=11> */
.L_x_194:
        /* <DEDUP_REMOVED lines=11> */
.L_x_195:
[----:B0-----:R0:W1:Y:S02]  /*7d60*/  SYNCS.PHASECHK.TRANS64.TRYWAIT P0, [R3+URZ], R0 ;  /* 0x00000000030075a7 */ /* 0x001064000800017f */
[----:B-1----:R-:W-:Y:S05]  /*7d70*/  @!P0 NANOSLEEP.SYNCS 0x989680 ;  /* 0x009896800000895d */ /* 0x002fea0003900000 */
[----:B------:R-:W1:Y:S02]  /*7d80*/  @!P0 SYNCS.PHASECHK.TRANS64 P0, [R3+URZ], R0 ;  /* 0x00000000030085a7 */ /* 0x000e64000800007f */
[----:B-1----:R-:W-:Y:S05]  /*7d90*/  @P0 EXIT ;  /* 0x000000000000094d */ /* 0x002fea0003800000 */
[----:B------:R-:W-:Y:S05]  /*7da0*/  BRA `(.L_x_195) ;  /* 0xfffffffc00ec7947 */ /* 0x000fea000383ffff */
.L_x_196:
[----:B------:R-:W-:-:S00]  /*7db0*/  BRA `(.L_x_196) ;  /* 0xfffffffc00fc7947 */ /* 0x000fc0000383ffff */
[----:B------:R-:W-:-:S00]  /*7dc0*/  NOP ;  /* 0x0000000000007918 */ /* 0x000fc00000000000 */
        /* <DEDUP_REMOVED lines=11> */
.L_x_197:


//--------------------- .nv.shared._ZN7cutlass13device_kernelINS_4conv6kernel13ConvUniversalINS1_16ConvProblemShapeILNS1_8OperatorE0ELi2EEENS1_10collective14CollectiveConvINS1_46MainloopSm90TmaGmmaWarpSpecializedImplicitGemmILS5_0ELi37ELi2EN4cute5tupleIJNSA_1CILi1EEESD_SD_EEENS1_36KernelImplicitTmaWarpSpecializedSm90ELi1EEENSB_IJNSC_ILi64EEENSC_ILi128EEENSB_IJNSC_ILi32EEEEEEEEENS_12float_e4m3_tESM_NSA_8TiledMMAINSA_8MMA_AtomIJNSA_4SM904GMMA31MMA_64x128x32_F32E4M3E4M3_SS_TNILNSQ_7ScaleInE1ELSS_1EEEEEENSA_6LayoutISE_NSB_IJNSC_ILi0EEESW_SW_EEEEENSB_IJNSA_10UnderscoreESZ_SZ_EEEEENS7_6detail26Sm90ImplicitGemmTileTraitsINSA_20SM90_TMA_LOAD_IM2COLENSA_14ComposedLayoutINSA_7SwizzleILi1ELi4ELi3EEENSA_18smem_ptr_flag_bitsILi8EEENSV_INSB_IJNSB_IJNSC_ILi8EEES1A_EEENSB_IJSJ_SD_EEENSB_IJSD_NSC_ILi37EEEEEEEEENSB_IJNSB_IJSJ_NSC_ILi256EEEEEENSB_IJSD_SW_EEENSB_IJSW_NSC_ILi2048EEEEEEEEEEEEEvEENS13_INSA_13SM90_TMA_LOADENS15_IS17_S19_NSV_INSB_IJNSB_IJS1A_NSC_ILi16EEEEEES1C_S1E_EEENSB_IJS1H_S1I_NSB_IJSW_NSC_ILi4096EEEEEEEEEEEEEvEEEENS_8epilogue10collective6detail29Sm90TmaWarpSpecializedAdapterINS21_15DefaultEpilogueISM_NSB_IJNSB_IJlllEEESD_SW_EEES26_NS20_6thread17LinearCombinationISM_Li1EffLNS27_9ScaleType4KindE0ELNS_15FloatRoundStyleE2ESM_EENS_4gemm15EpilogueDefaultEEEEEvvEEEEvNT_6ParamsE --------------------------
	.section	.nv.shared._ZN7cutlass13device_kernelINS_4conv6kernel13ConvUniversalINS1_16ConvProblemShapeILNS1_8OperatorE0ELi2EEENS1_10collective14CollectiveConvINS1_46MainloopSm90TmaGmmaWarpSpecializedImplicitGemmILS5_0ELi37ELi2EN4cute5tupleIJNSA_1CILi1EEESD_SD_EEENS1_36KernelImplicitTmaWarpSpecializedSm90ELi1EEENSB_IJNSC_ILi64EEENSC_ILi128EEENSB_IJNSC_ILi32EEEEEEEEENS_12float_e4m3_tESM_NSA_8TiledMMAINSA_8MMA_AtomIJNSA_4SM904GMMA31MMA_64x128x32_F32E4M3E4M3_SS_TNILNSQ_7ScaleInE1ELSS_1EEEEEENSA_6LayoutISE_NSB_IJNSC_ILi0EEESW_SW_EEEEENSB_IJNSA_10UnderscoreESZ_SZ_EEEEENS7_6detail26Sm90ImplicitGemmTileTraitsINSA_20SM90_TMA_LOAD_IM2COLENSA_14ComposedLayoutINSA_7SwizzleILi1ELi4ELi3EEENSA_18smem_ptr_flag_bitsILi8EEENSV_INSB_IJNSB_IJNSC_ILi8EEES1A_EEENSB_IJSJ_SD_EEENSB_IJSD_NSC_ILi37EEEEEEEEENSB_IJNSB_IJSJ_NSC_ILi256EEEEEENSB_IJSD_SW_EEENSB_IJSW_NSC_ILi2048EEEEEEEEEEEEEvEENS13_INSA_13SM90_TMA_LOADENS15_IS17_S19_NSV_INSB_IJNSB_IJS1A_NSC_ILi16EEEEEES1C_S1E_EEENSB_IJS1H_S1I_NSB_IJSW_NSC_ILi4096EEEEEEEEEEEEEvEEEENS_8epilogue10collective6detail29Sm90TmaWarpSpecializedAdapterINS21_15DefaultEpilogueISM_NSB_IJNSB_IJlllEEESD_SW_EEES26_NS20_6thread17LinearCombinationISM_Li1EffLNS27_9ScaleType4KindE0ELNS_15FloatRoundStyleE2ESM_EENS_4gemm15EpilogueDefaultEEEEEvvEEEEvNT_6ParamsE,"aw",@nobits
	.sectionflags	@""
	.align	16
	.zero		1024


//--------------------- .nv.shared.reserved.0     --------------------------
	.section	.nv.shared.reserved.0,"aw",@nobits
	.weak		__nv_reservedSMEM_offset_0_alias
	.size		__nv_reservedSMEM_offset_0_alias, 0, 0
	.other		__nv_reservedSMEM_offset_0_alias,@"STO_CUDA_RESERVED_SHARED STV_DEFAULT"
__nv_reservedSMEM_offset_0_alias:
	.zero		0


//--------------------- .nv.global                --------------------------
	.section	.nv.global,"aw",@nobits
.nv.global:
	.type		_ZN39_INTERNAL_bed72dea_4_k_cu_bb8a81a2_31984cute1_E,@object
	.size		_ZN39_INTERNAL_bed72dea_4_k_cu_bb8a81a2_31984cute1_E,(_ZN39_INTERNAL_bed72dea_4_k_cu_bb8a81a2_31984cuda3std3__45__cpo6cbeginE - _ZN39_INTERNAL_bed72dea_4_k_cu_bb8a81a2_31984cute1_E)
_ZN39_INTERNAL_bed72dea_4_k_cu_bb8a81a2_31984cute1_E:
	.zero		1
	.type		_ZN39_INTERNAL_bed72dea_4_k_cu_bb8a81a2_31984cuda3std3__45__cpo6cbeginE,@object
	.size		_ZN39_INTERNAL_bed72dea_4_k_cu_bb8a81a2_31984cuda3std3__45__cpo6cbeginE,(_ZN39_INTERNAL_bed72dea_4_k_cu_bb8a81a2_31984cuda3std3__48in_placeE - _ZN39_INTERNAL_bed72dea_4_k_cu_bb8a81a2_31984cuda3std3__45__cpo6cbeginE)
_ZN39_INTERNAL_bed72dea_4_k_cu_bb8a81a2_31984cuda3std3__45__cpo6cbeginE:
	.zero		1
	.type		_ZN39_INTERNAL_bed72dea_4_k_cu_bb8a81a2_31984cuda3std3__48in_placeE,@object
	.size		_ZN39_INTERNAL_bed72dea_4_k_cu_bb8a81a2_31984cuda3std3__48in_placeE,(_ZN39_INTERNAL_bed72dea_4_k_cu_bb8a81a2_31984cuda3std6ranges3__45__cpo9iter_moveE - _ZN39_INTERNAL_bed72dea_4_k_cu_bb8a81a2_31984cuda3std3__48in_placeE)
_ZN39_INTERNAL_bed72dea_4_k_cu_bb8a81a2_31984cuda3std3__48in_placeE:
	.zero		1
	.type		_ZN39_INTERNAL_bed72dea_4_k_cu_bb8a81a2_31984cuda3std6ranges3__45__cpo9iter_moveE,@object
	.size		_ZN39_INTERNAL_bed72dea_4_k_cu_bb8a81a2_31984cuda3std6ranges3__45__cpo9iter_moveE,(_ZN39_INTERNAL_bed72dea_4_k_cu_bb8a81a2_31984cuda3std3__45__cpo5beginE - _ZN39_INTERNAL_bed72dea_4_k_cu_bb8a81a2_31984cuda3std6ranges3__45__cpo9iter_moveE)
_ZN39_INTERNAL_bed72dea_4_k_cu_bb8a81a2_31984cuda3std6ranges3__45__cpo9iter_moveE:
	.zero		1
	.type		_ZN39_INTERNAL_bed72dea_4_k_cu_bb8a81a2_31984cuda3std3__45__cpo5beginE,@object
	.size		_ZN39_INTERNAL_bed72dea_4_k_cu_bb8a81a2_31984cuda3std3__45__cpo5beginE,(_ZN39_INTERNAL_bed72dea_4_k_cu_bb8a81a2_31984cuda3std3__441_GLOBAL__N__bed72dea_4_k_cu_bb8a81a2_31986ignoreE - _ZN39_INTERNAL_bed72dea_4_k_cu_bb8a81a2_31984cuda3std3__45__cpo5beginE)
_ZN39_INTERNAL_bed72dea_4_k_cu_bb8a81a2_31984cuda3std3__45__cpo5beginE:
	.zero		1
	.type		_ZN39_INTERNAL_bed72dea_4_k_cu_bb8a81a2_31984cuda3std3__441_GLOBAL__N__bed72dea_4_k_cu_bb8a81a2_31986ignoreE,@object
	.size		_ZN39_INTERNAL_bed72dea_4_k_cu_bb8a81a2_31984cuda3std3__441_GLOBAL__N__bed72dea_4_k_cu_bb8a81a2_31986ignoreE,(_ZN39_INTERNAL_bed72dea_4_k_cu_bb8a81a2_31984cute7productE - _ZN39_INTERNAL_bed72dea_4_k_cu_bb8a81a2_31984cuda3std3__441_GLOBAL__N__bed72dea_4_k_cu_bb8a81a2_31986ignoreE)
_ZN39_INTERNAL_bed72dea_4_k_cu_bb8a81a2_31984cuda3std3__441_GLOBAL__N__bed72dea_4_k_cu_bb8a81a2_31986ignoreE:
	.zero		1
	.type		_ZN39_INTERNAL_bed72dea_4_k_cu_bb8a81a2_31984cute7productE,@object
	.size		_ZN39_INTERNAL_bed72dea_4_k_cu_bb8a81a2_31984cute7productE,(_ZN39_INTERNAL_bed72dea_4_k_cu_bb8a81a2_31984cuda3std3__45__cpo3endE - _ZN39_INTERNAL_bed72dea_4_k_cu_bb8a81a2_31984cute7productE)
_ZN39_INTERNAL_bed72dea_4_k_cu_bb8a81a2_31984cute7productE:
	.zero		1
	.type		_ZN39_INTERNAL_bed72dea_4_k_cu_bb8a81a2_31984cuda3std3__45__cpo3endE,@object
	.size		_ZN39_INTERNAL_bed72dea_4_k_cu_bb8a81a2_31984cuda3std3__45__cpo3endE,(_ZN39_INTERNAL_bed72dea_4_k_cu_bb8a81a2_31984cuda3std3__419piecewise_constructE - _ZN39_INTERNAL_bed72dea_4_k_cu_bb8a81a2_31984cuda3std3__45__cpo3endE)
_ZN39_INTERNAL_bed72dea_4_k_cu_bb8a81a2_31984cuda3std3__45__cpo3endE:
	.zero		1
	.type		_ZN39_INTERNAL_bed72dea_4_k_cu_bb8a81a2_31984cuda3std3__419piecewise_constructE,@object
	.size		_ZN39_INTERNAL_bed72dea_4_k_cu_bb8a81a2_31984cuda3std3__419piecewise_constructE,(_ZN39_INTERNAL_bed72dea_4_k_cu_bb8a81a2_31984cuda3std3__45__cpo4cendE - _ZN39_INTERNAL_bed72dea_4_k_cu_bb8a81a2_31984cuda3std3__419piecewise_constructE)
_ZN39_INTERNAL_bed72dea_4_k_cu_bb8a81a2_31984cuda3std3__419piecewise_constructE:
	.zero		1
	.type		_ZN39_INTERNAL_bed72dea_4_k_cu_bb8a81a2_31984cuda3std3__45__cpo4cendE,@object
	.size		_ZN39_INTERNAL_bed72dea_4_k_cu_bb8a81a2_31984cuda3std3__45__cpo4cendE,(_ZN39_INTERNAL_bed72dea_4_k_cu_bb8a81a2_31984cuda3std6ranges3__45__cpo4swapE - _ZN39_INTERNAL_bed72dea_4_k_cu_bb8a81a2_31984cuda3std3__45__cpo4cendE)
_ZN39_INTERNAL_bed72dea_4_k_cu_bb8a81a2_31984cuda3std3__45__cpo4cendE:
	.zero		1
	.type		_ZN39_INTERNAL_bed72dea_4_k_cu_bb8a81a2_31984cuda3std6ranges3__45__cpo4swapE,@object
	.size		_ZN39_INTERNAL_bed72dea_4_k_cu_bb8a81a2_31984cuda3std6ranges3__45__cpo4swapE,(.L_7 - _ZN39_INTERNAL_bed72dea_4_k_cu_bb8a81a2_31984cuda3std6ranges3__45__cpo4swapE)
_ZN39_INTERNAL_bed72dea_4_k_cu_bb8a81a2_31984cuda3std6ranges3__45__cpo4swapE:
	.zero		1
.L_7:


//--------------------- .nv.constant0._ZN7cutlass13device_kernelINS_4conv6kernel13ConvUniversalINS1_16ConvProblemShapeILNS1_8OperatorE0ELi2EEENS1_10collective14CollectiveConvINS1_46MainloopSm90TmaGmmaWarpSpecializedImplicitGemmILS5_0ELi37ELi2EN4cute5tupleIJNSA_1CILi1EEESD_SD_EEENS1_36KernelImplicitTmaWarpSpecializedSm90ELi1EEENSB_IJNSC_ILi64EEENSC_ILi128EEENSB_IJNSC_ILi32EEEEEEEEENS_12float_e4m3_tESM_NSA_8TiledMMAINSA_8MMA_AtomIJNSA_4SM904GMMA31MMA_64x128x32_F32E4M3E4M3_SS_TNILNSQ_7ScaleInE1ELSS_1EEEEEENSA_6LayoutISE_NSB_IJNSC_ILi0EEESW_SW_EEEEENSB_IJNSA_10UnderscoreESZ_SZ_EEEEENS7_6detail26Sm90ImplicitGemmTileTraitsINSA_20SM90_TMA_LOAD_IM2COLENSA_14ComposedLayoutINSA_7SwizzleILi1ELi4ELi3EEENSA_18smem_ptr_flag_bitsILi8EEENSV_INSB_IJNSB_IJNSC_ILi8EEES1A_EEENSB_IJSJ_SD_EEENSB_IJSD_NSC_ILi37EEEEEEEEENSB_IJNSB_IJSJ_NSC_ILi256EEEEEENSB_IJSD_SW_EEENSB_IJSW_NSC_ILi2048EEEEEEEEEEEEEvEENS13_INSA_13SM90_TMA_LOADENS15_IS17_S19_NSV_INSB_IJNSB_IJS1A_NSC_ILi16EEEEEES1C_S1E_EEENSB_IJS1H_S1I_NSB_IJSW_NSC_ILi4096EEEEEEEEEEEEEvEEEENS_8epilogue10collective6detail29Sm90TmaWarpSpecializedAdapterINS21_15DefaultEpilogueISM_NSB_IJNSB_IJlllEEESD_SW_EEES26_NS20_6thread17LinearCombinationISM_Li1EffLNS27_9ScaleType4KindE0ELNS_15FloatRoundStyleE2ESM_EENS_4gemm15EpilogueDefaultEEEEEvvEEEEvNT_6ParamsE --------------------------
	.section	.nv.constant0._ZN7cutlass13device_kernelINS_4conv6kernel13ConvUniversalINS1_16ConvProblemShapeILNS1_8OperatorE0ELi2EEENS1_10collective14CollectiveConvINS1_46MainloopSm90TmaGmmaWarpSpecializedImplicitGemmILS5_0ELi37ELi2EN4cute5tupleIJNSA_1CILi1EEESD_SD_EEENS1_36KernelImplicitTmaWarpSpecializedSm90ELi1EEENSB_IJNSC_ILi64EEENSC_ILi128EEENSB_IJNSC_ILi32EEEEEEEEENS_12float_e4m3_tESM_NSA_8TiledMMAINSA_8MMA_AtomIJNSA_4SM904GMMA31MMA_64x128x32_F32E4M3E4M3_SS_TNILNSQ_7ScaleInE1ELSS_1EEEEEENSA_6LayoutISE_NSB_IJNSC_ILi0EEESW_SW_EEEEENSB_IJNSA_10UnderscoreESZ_SZ_EEEEENS7_6detail26Sm90ImplicitGemmTileTraitsINSA_20SM90_TMA_LOAD_IM2COLENSA_14ComposedLayoutINSA_7SwizzleILi1ELi4ELi3EEENSA_18smem_ptr_flag_bitsILi8EEENSV_INSB_IJNSB_IJNSC_ILi8EEES1A_EEENSB_IJSJ_SD_EEENSB_IJSD_NSC_ILi37EEEEEEEEENSB_IJNSB_IJSJ_NSC_ILi256EEEEEENSB_IJSD_SW_EEENSB_IJSW_NSC_ILi2048EEEEEEEEEEEEEvEENS13_INSA_13SM90_TMA_LOADENS15_IS17_S19_NSV_INSB_IJNSB_IJS1A_NSC_ILi16EEEEEES1C_S1E_EEENSB_IJS1H_S1I_NSB_IJSW_NSC_ILi4096EEEEEEEEEEEEEvEEEENS_8epilogue10collective6detail29Sm90TmaWarpSpecializedAdapterINS21_15DefaultEpilogueISM_NSB_IJNSB_IJlllEEESD_SW_EEES26_NS20_6thread17LinearCombinationISM_Li1EffLNS27_9ScaleType4KindE0ELNS_15FloatRoundStyleE2ESM_EENS_4gemm15EpilogueDefaultEEEEEvvEEEEvNT_6ParamsE,"a",@progbits
	.sectionflags	@""
	.align	4
.nv.constant0._ZN7cutlass13device_kernelINS_4conv6kernel13ConvUniversalINS1_16ConvProblemShapeILNS1_8OperatorE0ELi2EEENS1_10collective14CollectiveConvINS1_46MainloopSm90TmaGmmaWarpSpecializedImplicitGemmILS5_0ELi37ELi2EN4cute5tupleIJNSA_1CILi1EEESD_SD_EEENS1_36KernelImplicitTmaWarpSpecializedSm90ELi1EEENSB_IJNSC_ILi64EEENSC_ILi128EEENSB_IJNSC_ILi32EEEEEEEEENS_12float_e4m3_tESM_NSA_8TiledMMAINSA_8MMA_AtomIJNSA_4SM904GMMA31MMA_64x128x32_F32E4M3E4M3_SS_TNILNSQ_7ScaleInE1ELSS_1EEEEEENSA_6LayoutISE_NSB_IJNSC_ILi0EEESW_SW_EEEEENSB_IJNSA_10UnderscoreESZ_SZ_EEEEENS7_6detail26Sm90ImplicitGemmTileTraitsINSA_20SM90_TMA_LOAD_IM2COLENSA_14ComposedLayoutINSA_7SwizzleILi1ELi4ELi3EEENSA_18smem_ptr_flag_bitsILi8EEENSV_INSB_IJNSB_IJNSC_ILi8EEES1A_EEENSB_IJSJ_SD_EEENSB_IJSD_NSC_ILi37EEEEEEEEENSB_IJNSB_IJSJ_NSC_ILi256EEEEEENSB_IJSD_SW_EEENSB_IJSW_NSC_ILi2048EEEEEEEEEEEEEvEENS13_INSA_13SM90_TMA_LOADENS15_IS17_S19_NSV_INSB_IJNSB_IJS1A_NSC_ILi16EEEEEES1C_S1E_EEENSB_IJS1H_S1I_NSB_IJSW_NSC_ILi4096EEEEEEEEEEEEEvEEEENS_8epilogue10collective6detail29Sm90TmaWarpSpecializedAdapterINS21_15DefaultEpilogueISM_NSB_IJNSB_IJlllEEESD_SW_EEES26_NS20_6thread17LinearCombinationISM_Li1EffLNS27_9ScaleType4KindE0ELNS_15FloatRoundStyleE2ESM_EENS_4gemm15EpilogueDefaultEEEEEvvEEEEvNT_6ParamsE:
	.zero		1536


//--------------------- SYMBOLS --------------------------

	.type		.nv.reservedSmem.offset0,@object
	.size		.nv.reservedSmem.offset0,0x4
